// auto-generated by cutlass_sweep.gemm — config: {"arch": "sm_100", "cluster_m": 4, "cluster_n": 2, "dtype": "fp32", "dtype_b": "fp32", "layout": "nt", "stages": 0, "tile_k": 64, "tile_m": 64, "tile_n": 256}
#include "cutlass/cutlass.h"
#include "cutlass/gemm/collective/collective_builder.hpp"
#include "cutlass/gemm/device/gemm_universal_adapter.h"
#include "cutlass/gemm/kernel/gemm_universal.hpp"
#include "cutlass/epilogue/collective/collective_builder.hpp"

using ElemA = float;
using ElemB = float;
using ElemCD = float;
using Acc  = float;
using TileShape    = cute::Shape<cute::_64, cute::_256, cute::_64>;
using ClusterShape = cute::Shape<cute::_4, cute::_2, cute::_1>;

using CollectiveEpilogue = typename cutlass::epilogue::collective::CollectiveBuilder<
    cutlass::arch::Sm100, cutlass::arch::OpClassTensorOp,
    TileShape, ClusterShape,
    cutlass::epilogue::collective::EpilogueTileAuto,
    Acc, Acc,
    ElemCD, cutlass::layout::RowMajor, 128 / cutlass::sizeof_bits<ElemCD>::value,
    ElemCD, cutlass::layout::RowMajor, 128 / cutlass::sizeof_bits<ElemCD>::value,
    cutlass::epilogue::collective::EpilogueScheduleAuto
  >::CollectiveOp;

using CollectiveMainloop = typename cutlass::gemm::collective::CollectiveBuilder<
    cutlass::arch::Sm100, cutlass::arch::OpClassTensorOp,
    ElemA, cutlass::layout::RowMajor, 128 / cutlass::sizeof_bits<ElemA>::value,
    ElemB, cutlass::layout::ColumnMajor, 128 / cutlass::sizeof_bits<ElemB>::value,
    Acc,
    TileShape, ClusterShape,
    cutlass::gemm::collective::StageCountAutoCarveout<static_cast<int>(sizeof(typename CollectiveEpilogue::SharedStorage))>,
    cutlass::gemm::collective::KernelScheduleAuto
  >::CollectiveOp;

using GemmKernel = cutlass::gemm::kernel::GemmUniversal<
    cute::Shape<int,int,int,int>,
    CollectiveMainloop,
    CollectiveEpilogue
>;
using Gemm = cutlass::gemm::device::GemmUniversalAdapter<GemmKernel>;

// Force the device kernel symbol into the cubin without needing a host main.
auto* _anchor = &cutlass::device_kernel<GemmKernel>;


// ===== COMPILED SASS (sm_100a) =====

	.target	sm_100a

	.elftype	@"ET_EXEC"


//--------------------- .note.nv.tkinfo           --------------------------
	.section	.note.nv.tkinfo,"",@"SHT_NOTE"
	.sectionflags	@"SHF_NOTE_NV_TKINFO"
	.tkinfo
        /*0018*/ 	.word	0x00000002
        /*0030*/ 	.string	""
        /*0030*/ 	.string	"ptxas"
        /*0030*/ 	.string	"Cuda compilation tools, release 13.0, V13.0.88"
        /*0030*/ 	.string	"Build cuda_13.0.r13.0/compiler.36424714_0"
        /*0030*/ 	.string	"-arch sm_100a -m 64 "



//--------------------- .note.nv.cuinfo           --------------------------
	.section	.note.nv.cuinfo,"",@"SHT_NOTE"
	.sectionflags	@"SHF_NOTE_NV_CUINFO"
        /*0018*/ 	.short	0x0002
        /*001a*/ 	.short	0x0064
        /*001c*/ 	.short	0x0082
	.zero		2


//--------------------- .nv.info                  --------------------------
	.section	.nv.info,"",@"SHT_CUDA_INFO"
	.align	4


	//----- nvinfo : EIATTR_REGCOUNT
	.align		4
        /*0000*/ 	.byte	0x04, 0x2f
        /*0002*/ 	.short	(.L_19 - .L_18)
	.align		4
.L_18:
        /*0004*/ 	.word	index@(_ZN7cutlass13device_kernelINS_4gemm6kernel13GemmUniversalIN4cute5tupleIJiiiiEEENS1_10collective13CollectiveMmaINS1_35MainloopSm100TmaUmmaWarpSpecializedILi2ELi2ELi4ENS5_IJNS4_1CILi4EEENSA_ILi2EEENSA_ILi1EEEEEEEENS5_IJNSA_ILi64EEENSA_ILi256EEESG_EEEfNS5_IJlSD_lEEEfSJ_NS4_8TiledMMAINS4_8MMA_AtomIJNS4_17SM100_MMA_TF32_SSINS_10tfloat32_tESN_fLi64ELi256ELNS4_4UMMA5MajorE0ELSP_0ELNSO_7ScaleInE0ELSQ_0EEEEEENS4_6LayoutINS5_IJSD_SD_SD_EEENS5_IJNSA_ILi0EEESV_SV_EEEEENS5_IJNS4_10UnderscoreESY_SY_EEEEENS4_23SM90_TMA_LOAD_MULTICASTENS4_14ComposedLayoutINS4_7SwizzleILi3ELi4ELi3EEENS4_18smem_ptr_flag_bitsILi32EEENST_INS5_IJNSA_ILi8EEENSA_ILi32EEEEEENS5_IJS18_SD_EEEEEEEvNS4_8identityES11_S1C_vS1D_EENS_8epilogue10collective18CollectiveEpilogueINS1F_23Sm100TmaWarpSpecializedILi4ELi2ELi16ELb1ELb0EEEJSI_NS5_IJNST_ISG_SD_EENST_IS18_SD_EEEEEfSJ_fSJ_NS1F_6fusion15FusionCallbacksIS1J_NS1N_17LinearCombinationIffffLNS_15FloatRoundStyleE2EEESI_S1M_JEEENS4_5SM1004TMEM4LOAD26SM100_TMEM_LOAD_16dp128b8xENS4_13SM90_TMA_LOADES1C_NS4_17SM75_U32x4_LDSM_NENS4_14SM90_TMA_STOREES1C_NS4_17SM90_U32x4_STSM_NENS4_39AutoVectorizingCopyWithAssumedAlignmentILi128EEEEEEvvEEEEvNT_6ParamsE)
        /*0008*/ 	.word	0x00000060


	//----- nvinfo : EIATTR_FRAME_SIZE
	.align		4
.L_19:
        /*000c*/ 	.byte	0x04, 0x11
        /*000e*/ 	.short	(.L_21 - .L_20)
	.align		4
.L_20:
        /*0010*/ 	.word	index@($__internal_2_$__cuda_sm10x_tcgen05_guardrail_trap_unallocated_columns_being_dealloced)
        /*0014*/ 	.word	0x00000000


	//----- nvinfo : EIATTR_FRAME_SIZE
	.align		4
.L_21:
        /*0018*/ 	.byte	0x04, 0x11
        /*001a*/ 	.short	(.L_23 - .L_22)
	.align		4
.L_22:
        /*001c*/ 	.word	index@($__internal_1_$__cuda_sm10x_tcgen05_guardrail_trap_phase_invalid_during_alloc)
        /*0020*/ 	.word	0x00000000


	//----- nvinfo : EIATTR_FRAME_SIZE
	.align		4
.L_23:
        /*0024*/ 	.byte	0x04, 0x11
        /*0026*/ 	.short	(.L_25 - .L_24)
	.align		4
.L_24:
        /*0028*/ 	.word	index@($__internal_0_$__cuda_sm10x_tcgen05_guardrail_trap_col_being_dealloced_not_returned_by_alloc)
        /*002c*/ 	.word	0x00000000


	//----- nvinfo : EIATTR_FRAME_SIZE
	.align		4
.L_25:
        /*0030*/ 	.byte	0x04, 0x11
        /*0032*/ 	.short	(.L_27 - .L_26)
	.align		4
.L_26:
        /*0034*/ 	.word	index@(_ZN7cutlass13device_kernelINS_4gemm6kernel13GemmUniversalIN4cute5tupleIJiiiiEEENS1_10collective13CollectiveMmaINS1_35MainloopSm100TmaUmmaWarpSpecializedILi2ELi2ELi4ENS5_IJNS4_1CILi4EEENSA_ILi2EEENSA_ILi1EEEEEEEENS5_IJNSA_ILi64EEENSA_ILi256EEESG_EEEfNS5_IJlSD_lEEEfSJ_NS4_8TiledMMAINS4_8MMA_AtomIJNS4_17SM100_MMA_TF32_SSINS_10tfloat32_tESN_fLi64ELi256ELNS4_4UMMA5MajorE0ELSP_0ELNSO_7ScaleInE0ELSQ_0EEEEEENS4_6LayoutINS5_IJSD_SD_SD_EEENS5_IJNSA_ILi0EEESV_SV_EEEEENS5_IJNS4_10UnderscoreESY_SY_EEEEENS4_23SM90_TMA_LOAD_MULTICASTENS4_14ComposedLayoutINS4_7SwizzleILi3ELi4ELi3EEENS4_18smem_ptr_flag_bitsILi32EEENST_INS5_IJNSA_ILi8EEENSA_ILi32EEEEEENS5_IJS18_SD_EEEEEEEvNS4_8identityES11_S1C_vS1D_EENS_8epilogue10collective18CollectiveEpilogueINS1F_23Sm100TmaWarpSpecializedILi4ELi2ELi16ELb1ELb0EEEJSI_NS5_IJNST_ISG_SD_EENST_IS18_SD_EEEEEfSJ_fSJ_NS1F_6fusion15FusionCallbacksIS1J_NS1N_17LinearCombinationIffffLNS_15FloatRoundStyleE2EEESI_S1M_JEEENS4_5SM1004TMEM4LOAD26SM100_TMEM_LOAD_16dp128b8xENS4_13SM90_TMA_LOADES1C_NS4_17SM75_U32x4_LDSM_NENS4_14SM90_TMA_STOREES1C_NS4_17SM90_U32x4_STSM_NENS4_39AutoVectorizingCopyWithAssumedAlignmentILi128EEEEEEvvEEEEvNT_6ParamsE)
        /*0038*/ 	.word	0x00000000


	//----- nvinfo : EIATTR_MIN_STACK_SIZE
	.align		4
.L_27:
        /*003c*/ 	.byte	0x04, 0x12
        /*003e*/ 	.short	(.L_29 - .L_28)
	.align		4
.L_28:
        /*0040*/ 	.word	index@(_ZN7cutlass13device_kernelINS_4gemm6kernel13GemmUniversalIN4cute5tupleIJiiiiEEENS1_10collective13CollectiveMmaINS1_35MainloopSm100TmaUmmaWarpSpecializedILi2ELi2ELi4ENS5_IJNS4_1CILi4EEENSA_ILi2EEENSA_ILi1EEEEEEEENS5_IJNSA_ILi64EEENSA_ILi256EEESG_EEEfNS5_IJlSD_lEEEfSJ_NS4_8TiledMMAINS4_8MMA_AtomIJNS4_17SM100_MMA_TF32_SSINS_10tfloat32_tESN_fLi64ELi256ELNS4_4UMMA5MajorE0ELSP_0ELNSO_7ScaleInE0ELSQ_0EEEEEENS4_6LayoutINS5_IJSD_SD_SD_EEENS5_IJNSA_ILi0EEESV_SV_EEEEENS5_IJNS4_10UnderscoreESY_SY_EEEEENS4_23SM90_TMA_LOAD_MULTICASTENS4_14ComposedLayoutINS4_7SwizzleILi3ELi4ELi3EEENS4_18smem_ptr_flag_bitsILi32EEENST_INS5_IJNSA_ILi8EEENSA_ILi32EEEEEENS5_IJS18_SD_EEEEEEEvNS4_8identityES11_S1C_vS1D_EENS_8epilogue10collective18CollectiveEpilogueINS1F_23Sm100TmaWarpSpecializedILi4ELi2ELi16ELb1ELb0EEEJSI_NS5_IJNST_ISG_SD_EENST_IS18_SD_EEEEEfSJ_fSJ_NS1F_6fusion15FusionCallbacksIS1J_NS1N_17LinearCombinationIffffLNS_15FloatRoundStyleE2EEESI_S1M_JEEENS4_5SM1004TMEM4LOAD26SM100_TMEM_LOAD_16dp128b8xENS4_13SM90_TMA_LOADES1C_NS4_17SM75_U32x4_LDSM_NENS4_14SM90_TMA_STOREES1C_NS4_17SM90_U32x4_STSM_NENS4_39AutoVectorizingCopyWithAssumedAlignmentILi128EEEEEEvvEEEEvNT_6ParamsE)
        /*0044*/ 	.word	0x00000000
.L_29:


//--------------------- .nv.compat                --------------------------
	.section	.nv.compat,"",@"SHT_CUDA_COMPAT_INFO"
	.align	4
        /*0000*/ 	.byte	0x02, 0x09, 0x01, 0x00, 0x02, 0x02, 0x02, 0x00, 0x02, 0x05, 0x05, 0x00, 0x03, 0x07, 0x01, 0x01
        /*0010*/ 	.byte	0x02, 0x03, 0x01, 0x00, 0x02, 0x06, 0x01, 0x00, 0x04, 0x0b, 0x08, 0x00, 0x09, 0x00, 0x00, 0x00
        /*0020*/ 	.byte	0x00, 0x00, 0x00, 0x00


//--------------------- .nv.info._ZN7cutlass13device_kernelINS_4gemm6kernel13GemmUniversalIN4cute5tupleIJiiiiEEENS1_10collective13CollectiveMmaINS1_35MainloopSm100TmaUmmaWarpSpecializedILi2ELi2ELi4ENS5_IJNS4_1CILi4EEENSA_ILi2EEENSA_ILi1EEEEEEEENS5_IJNSA_ILi64EEENSA_ILi256EEESG_EEEfNS5_IJlSD_lEEEfSJ_NS4_8TiledMMAINS4_8MMA_AtomIJNS4_17SM100_MMA_TF32_SSINS_10tfloat32_tESN_fLi64ELi256ELNS4_4UMMA5MajorE0ELSP_0ELNSO_7ScaleInE0ELSQ_0EEEEEENS4_6LayoutINS5_IJSD_SD_SD_EEENS5_IJNSA_ILi0EEESV_SV_EEEEENS5_IJNS4_10UnderscoreESY_SY_EEEEENS4_23SM90_TMA_LOAD_MULTICASTENS4_14ComposedLayoutINS4_7SwizzleILi3ELi4ELi3EEENS4_18smem_ptr_flag_bitsILi32EEENST_INS5_IJNSA_ILi8EEENSA_ILi32EEEEEENS5_IJS18_SD_EEEEEEEvNS4_8identityES11_S1C_vS1D_EENS_8epilogue10collective18CollectiveEpilogueINS1F_23Sm100TmaWarpSpecializedILi4ELi2ELi16ELb1ELb0EEEJSI_NS5_IJNST_ISG_SD_EENST_IS18_SD_EEEEEfSJ_fSJ_NS1F_6fusion15FusionCallbacksIS1J_NS1N_17LinearCombinationIffffLNS_15FloatRoundStyleE2EEESI_S1M_JEEENS4_5SM1004TMEM4LOAD26SM100_TMEM_LOAD_16dp128b8xENS4_13SM90_TMA_LOADES1C_NS4_17SM75_U32x4_LDSM_NENS4_14SM90_TMA_STOREES1C_NS4_17SM90_U32x4_STSM_NENS4_39AutoVectorizingCopyWithAssumedAlignmentILi128EEEEEEvvEEEEvNT_6ParamsE --------------------------
	.section	.nv.info._ZN7cutlass13device_kernelINS_4gemm6kernel13GemmUniversalIN4cute5tupleIJiiiiEEENS1_10collective13CollectiveMmaINS1_35MainloopSm100TmaUmmaWarpSpecializedILi2ELi2ELi4ENS5_IJNS4_1CILi4EEENSA_ILi2EEENSA_ILi1EEEEEEEENS5_IJNSA_ILi64EEENSA_ILi256EEESG_EEEfNS5_IJlSD_lEEEfSJ_NS4_8TiledMMAINS4_8MMA_AtomIJNS4_17SM100_MMA_TF32_SSINS_10tfloat32_tESN_fLi64ELi256ELNS4_4UMMA5MajorE0ELSP_0ELNSO_7ScaleInE0ELSQ_0EEEEEENS4_6LayoutINS5_IJSD_SD_SD_EEENS5_IJNSA_ILi0EEESV_SV_EEEEENS5_IJNS4_10UnderscoreESY_SY_EEEEENS4_23SM90_TMA_LOAD_MULTICASTENS4_14ComposedLayoutINS4_7SwizzleILi3ELi4ELi3EEENS4_18smem_ptr_flag_bitsILi32EEENST_INS5_IJNSA_ILi8EEENSA_ILi32EEEEEENS5_IJS18_SD_EEEEEEEvNS4_8identityES11_S1C_vS1D_EENS_8epilogue10collective18CollectiveEpilogueINS1F_23Sm100TmaWarpSpecializedILi4ELi2ELi16ELb1ELb0EEEJSI_NS5_IJNST_ISG_SD_EENST_IS18_SD_EEEEEfSJ_fSJ_NS1F_6fusion15FusionCallbacksIS1J_NS1N_17LinearCombinationIffffLNS_15FloatRoundStyleE2EEESI_S1M_JEEENS4_5SM1004TMEM4LOAD26SM100_TMEM_LOAD_16dp128b8xENS4_13SM90_TMA_LOADES1C_NS4_17SM75_U32x4_LDSM_NENS4_14SM90_TMA_STOREES1C_NS4_17SM90_U32x4_STSM_NENS4_39AutoVectorizingCopyWithAssumedAlignmentILi128EEEEEEvvEEEEvNT_6ParamsE,"",@"SHT_CUDA_INFO"
	.sectionflags	@""
	.align	4


	//----- nvinfo : EIATTR_CUDA_API_VERSION
	.align		4
        /*0000*/ 	.byte	0x04, 0x37
        /*0002*/ 	.short	(.L_31 - .L_30)
.L_30:
        /*0004*/ 	.word	0x00000082


	//----- nvinfo : EIATTR_KPARAM_INFO
	.align		4
.L_31:
        /*0008*/ 	.byte	0x04, 0x17
        /*000a*/ 	.short	(.L_33 - .L_32)
.L_32:
        /*000c*/ 	.word	0x00000000
        /*0010*/ 	.short	0x0000
        /*0012*/ 	.short	0x0000
        /*0014*/ 	.byte	0x00, 0xf0, 0x01, 0x20


	//----- nvinfo : EIATTR_AT_ENTRY_FRAGMENTS
	.align		4
.L_33:
        /*0018*/ 	.byte	0x04, 0x4f
        /*001a*/ 	.short	(.L_35 - .L_34)


	//   ....[0]....
.L_34:
        /*001c*/ 	.word	0x00000006


	//----- nvinfo : EIATTR_RESERVED_SMEM_USED
	.align		4
.L_35:
        /*0020*/ 	.byte	0x01, 0x41
	.zero		2


	//----- nvinfo : EIATTR_SPARSE_MMA_MASK
	.align		4
        /*0024*/ 	.byte	0x03, 0x50
        /*0026*/ 	.short	0x0000


	//----- nvinfo : EIATTR_TCGEN05_1CTA_USED
	.align		4
        /*0028*/ 	.byte	0x01, 0x51
	.zero		2


	//----- nvinfo : EIATTR_MAXREG_COUNT
	.align		4
        /*002c*/ 	.byte	0x03, 0x1b
        /*002e*/ 	.short	0x00ff


	//----- nvinfo : EIATTR_NUM_BARRIERS
	.align		4
        /*0030*/ 	.byte	0x02, 0x4c
        /*0032*/ 	.byte	0x07
	.zero		1


	//----- nvinfo : EIATTR_EXTERNS
	.align		4
        /*0034*/ 	.byte	0x04, 0x0f
        /*0036*/ 	.short	(.L_37 - .L_36)


	//   ....[0]....
	.align		4
.L_36:
        /*0038*/ 	.word	index@(__assertfail)


	//----- nvinfo : EIATTR_MERCURY_ISA_VERSION
	.align		4
.L_37:
        /*003c*/ 	.byte	0x03, 0x5f
        /*003e*/ 	.short	0x0101


	//----- nvinfo : EIATTR_INT_WARP_WIDE_INSTR_OFFSETS
	.align		4
        /*0040*/ 	.byte	0x04, 0x31
        /*0042*/ 	.short	(.L_39 - .L_38)


	//   ....[0]....
.L_38:
        /*0044*/ 	.word	0x000041d0


	//   ....[1]....
        /*0048*/ 	.word	0x000041f0


	//   ....[2]....
        /*004c*/ 	.word	0x00004220


	//   ....[3]....
        /*0050*/ 	.word	0x00004d50


	//   ....[4]....
        /*0054*/ 	.word	0x00004dc0


	//   ....[5]....
        /*0058*/ 	.word	0x00004eb0


	//   ....[6]....
        /*005c*/ 	.word	0x00004f30


	//   ....[7]....
        /*0060*/ 	.word	0x00005020


	//   ....[8]....
        /*0064*/ 	.word	0x000050a0


	//   ....[9]....
        /*0068*/ 	.word	0x000051a0


	//   ....[10]....
        /*006c*/ 	.word	0x00005230


	//   ....[11]....
        /*0070*/ 	.word	0x00005330


	//   ....[12]....
        /*0074*/ 	.word	0x000053b0


	//   ....[13]....
        /*0078*/ 	.word	0x000054b0


	//   ....[14]....
        /*007c*/ 	.word	0x00005530


	//   ....[15]....
        /*0080*/ 	.word	0x00005630


	//   ....[16]....
        /*0084*/ 	.word	0x000056b0


	//   ....[17]....
        /*0088*/ 	.word	0x000057a0


	//   ....[18]....
        /*008c*/ 	.word	0x00005830


	//----- nvinfo : EIATTR_COOP_GROUP_MASK_REGIDS
	.align		4
.L_39:
        /*0090*/ 	.byte	0x04, 0x29
        /*0092*/ 	.short	(.L_41 - .L_40)


	//   ....[0]....
.L_40:
        /*0094*/ 	.word	0xffffffff


	//   ....[1]....
        /*0098*/ 	.word	0xffffffff


	//   ....[2]....
        /*009c*/ 	.word	0xffffffff


	//   ....[3]....
        /*00a0*/ 	.word	0xffffffff


	//   ....[4]....
        /*00a4*/ 	.word	0xffffffff


	//   ....[5]....
        /*00a8*/ 	.word	0xffffffff


	//   ....[6]....
        /*00ac*/ 	.word	0xffffffff


	//   ....[7]....
        /*00b0*/ 	.word	0xffffffff


	//   ....[8]....
        /*00b4*/ 	.word	0xffffffff


	//   ....[9]....
        /*00b8*/ 	.word	0xffffffff


	//   ....[10]....
        /*00bc*/ 	.word	0xffffffff


	//   ....[11]....
        /*00c0*/ 	.word	0xffffffff


	//   ....[12]....
        /*00c4*/ 	.word	0xffffffff


	//   ....[13]....
        /*00c8*/ 	.word	0xffffffff


	//----- nvinfo : EIATTR_COOP_GROUP_INSTR_OFFSETS
	.align		4
.L_41:
        /*00cc*/ 	.byte	0x04, 0x28
        /*00ce*/ 	.short	(.L_43 - .L_42)


	//   ....[0]....
.L_42:
        /*00d0*/ 	.word	0x00000080


	//   ....[1]....
        /*00d4*/ 	.word	0x000004f0


	//   ....[2]....
        /*00d8*/ 	.word	0x00000660


	//   ....[3]....
        /*00dc*/ 	.word	0x00000800


	//   ....[4]....
        /*00e0*/ 	.word	0x00000900


	//   ....[5]....
        /*00e4*/ 	.word	0x00000a70


	//   ....[6]....
        /*00e8*/ 	.word	0x00000c10


	//   ....[7]....
        /*00ec*/ 	.word	0x00000dc0


	//   ....[8]....
        /*00f0*/ 	.word	0x00002460


	//   ....[9]....
        /*00f4*/ 	.word	0x00003200


	//   ....[10]....
        /*00f8*/ 	.word	0x00003410


	//   ....[11]....
        /*00fc*/ 	.word	0x00003440


	//   ....[12]....
        /*0100*/ 	.word	0x000040b0


	//   ....[13]....
        /*0104*/ 	.word	0x000042e0


	//----- nvinfo : EIATTR_VRC_CTA_INIT_COUNT
	.align		4
.L_43:
        /*0108*/ 	.byte	0x02, 0x4a
        /*010a*/ 	.byte	0x80
	.zero		1


	//----- nvinfo : EIATTR_SYSCALL_OFFSETS
	.align		4
        /*010c*/ 	.byte	0x04, 0x46
        /*010e*/ 	.short	(.L_45 - .L_44)


	//   ....[0]....
.L_44:
        /*0110*/ 	.word	0x00006510


	//   ....[1]....
        /*0114*/ 	.word	0x00006600


	//   ....[2]....
        /*0118*/ 	.word	0x00006e90


	//   ....[3]....
        /*011c*/ 	.word	0x00007650


	//   ....[4]....
        /*0120*/ 	.word	0x00007db0


	//   ....[5]....
        /*0124*/ 	.word	0x00008560


	//   ....[6]....
        /*0128*/ 	.word	0x00008d10


	//   ....[7]....
        /*012c*/ 	.word	0x000094f0


	//   ....[8]....
        /*0130*/ 	.word	0x00009ca0


	//   ....[9]....
        /*0134*/ 	.word	0x0000a400


	//----- nvinfo : EIATTR_MBARRIER_INSTR_OFFSETS
	.align		4
.L_45:
        /*0138*/ 	.byte	0x04, 0x39
        /*013a*/ 	.short	(.L_47 - .L_46)


	//   ....[0]....
.L_46:
        /*013c*/ 	.word	0x00000610
        /*0140*/ 	.word	0x000000ff
        /*0144*/ 	.word	0x00000000
        /*0148*/ 	.short	0x0100
        /*014a*/ 	.byte	0x04
	.zero		1


	//   ....[1]....
        /*014c*/ 	.word	0x00000620
        /*0150*/ 	.word	0x000000ff
        /*0154*/ 	.word	0x00000010
        /*0158*/ 	.short	0x0100
        /*015a*/ 	.byte	0x04
	.zero		1


	//   ....[2]....
        /*015c*/ 	.word	0x00000630
        /*0160*/ 	.word	0x000000ff
        /*0164*/ 	.word	0x00000008
        /*0168*/ 	.short	0x0100
        /*016a*/ 	.byte	0x04
	.zero		1


	//   ....[3]....
        /*016c*/ 	.word	0x00000640
        /*0170*/ 	.word	0x000000ff
        /*0174*/ 	.word	0x00000018
        /*0178*/ 	.short	0x0100
        /*017a*/ 	.byte	0x04
	.zero		1


	//   ....[4]....
        /*017c*/ 	.word	0x00000770
        /*0180*/ 	.word	0x000000ff
        /*0184*/ 	.word	0x00000020
        /*0188*/ 	.short	0x0100
        /*018a*/ 	.byte	0x04
	.zero		1


	//   ....[5]....
        /*018c*/ 	.word	0x00000780
        /*0190*/ 	.word	0x000000ff
        /*0194*/ 	.word	0x00000040
        /*0198*/ 	.short	0x0100
        /*019a*/ 	.byte	0x04
	.zero		1


	//   ....[6]....
        /*019c*/ 	.word	0x00000790
        /*01a0*/ 	.word	0x000000ff
        /*01a4*/ 	.word	0x00000028
        /*01a8*/ 	.short	0x0100
        /*01aa*/ 	.byte	0x04
	.zero		1


	//   ....[7]....
        /*01ac*/ 	.word	0x000007a0
        /*01b0*/ 	.word	0x000000ff
        /*01b4*/ 	.word	0x00000048
        /*01b8*/ 	.short	0x0100
        /*01ba*/ 	.byte	0x04
	.zero		1


	//   ....[8]....
        /*01bc*/ 	.word	0x000007b0
        /*01c0*/ 	.word	0x000000ff
        /*01c4*/ 	.word	0x00000030
        /*01c8*/ 	.short	0x0100
        /*01ca*/ 	.byte	0x04
	.zero		1


	//   ....[9]....
        /*01cc*/ 	.word	0x000007c0
        /*01d0*/ 	.word	0x000000ff
        /*01d4*/ 	.word	0x00000050
        /*01d8*/ 	.short	0x0100
        /*01da*/ 	.byte	0x04
	.zero		1


	//   ....[10]....
        /*01dc*/ 	.word	0x000007d0
        /*01e0*/ 	.word	0x000000ff
        /*01e4*/ 	.word	0x00000038
        /*01e8*/ 	.short	0x0100
        /*01ea*/ 	.byte	0x04
	.zero		1


	//   ....[11]....
        /*01ec*/ 	.word	0x000007e0
        /*01f0*/ 	.word	0x000000ff
        /*01f4*/ 	.word	0x00000058
        /*01f8*/ 	.short	0x0100
        /*01fa*/ 	.byte	0x04
	.zero		1


	//   ....[12]....
        /*01fc*/ 	.word	0x000008d0
        /*0200*/ 	.word	0x000000ff
        /*0204*/ 	.word	0x00000060
        /*0208*/ 	.short	0x0100
        /*020a*/ 	.byte	0x06
	.zero		1


	//   ....[13]....
        /*020c*/ 	.word	0x000008e0
        /*0210*/ 	.word	0x000000ff
        /*0214*/ 	.word	0x00000068
        /*0218*/ 	.short	0x0100
        /*021a*/ 	.byte	0x06
	.zero		1


	//   ....[14]....
        /*021c*/ 	.word	0x00000a20
        /*0220*/ 	.word	0x000000ff
        /*0224*/ 	.word	0x00000070
        /*0228*/ 	.short	0x0100
        /*022a*/ 	.byte	0x06
	.zero		1


	//   ....[15]....
        /*022c*/ 	.word	0x00000a30
        /*0230*/ 	.word	0x000000ff
        /*0234*/ 	.word	0x00000080
        /*0238*/ 	.short	0x0100
        /*023a*/ 	.byte	0x06
	.zero		1


	//   ....[16]....
        /*023c*/ 	.word	0x00000a40
        /*0240*/ 	.word	0x000000ff
        /*0244*/ 	.word	0x00000078
        /*0248*/ 	.short	0x0100
        /*024a*/ 	.byte	0x06
	.zero		1


	//   ....[17]....
        /*024c*/ 	.word	0x00000a50
        /*0250*/ 	.word	0x000000ff
        /*0254*/ 	.word	0x00000088
        /*0258*/ 	.short	0x0100
        /*025a*/ 	.byte	0x06
	.zero		1


	//   ....[18]....
        /*025c*/ 	.word	0x00000b80
        /*0260*/ 	.word	0x000000ff
        /*0264*/ 	.word	0x00000090
        /*0268*/ 	.short	0x0100
        /*026a*/ 	.byte	0x04
	.zero		1


	//   ....[19]....
        /*026c*/ 	.word	0x00000b90
        /*0270*/ 	.word	0x000000ff
        /*0274*/ 	.word	0x000000b0
        /*0278*/ 	.short	0x0100
        /*027a*/ 	.byte	0x04
	.zero		1


	//   ....[20]....
        /*027c*/ 	.word	0x00000ba0
        /*0280*/ 	.word	0x000000ff
        /*0284*/ 	.word	0x00000098
        /*0288*/ 	.short	0x0100
        /*028a*/ 	.byte	0x04
	.zero		1


	//   ....[21]....
        /*028c*/ 	.word	0x00000bb0
        /*0290*/ 	.word	0x000000ff
        /*0294*/ 	.word	0x000000b8
        /*0298*/ 	.short	0x0100
        /*029a*/ 	.byte	0x04
	.zero		1


	//   ....[22]....
        /*029c*/ 	.word	0x00000bc0
        /*02a0*/ 	.word	0x000000ff
        /*02a4*/ 	.word	0x000000a0
        /*02a8*/ 	.short	0x0100
        /*02aa*/ 	.byte	0x04
	.zero		1


	//   ....[23]....
        /*02ac*/ 	.word	0x00000bd0
        /*02b0*/ 	.word	0x000000ff
        /*02b4*/ 	.word	0x000000c0
        /*02b8*/ 	.short	0x0100
        /*02ba*/ 	.byte	0x04
	.zero		1


	//   ....[24]....
        /*02bc*/ 	.word	0x00000be0
        /*02c0*/ 	.word	0x000000ff
        /*02c4*/ 	.word	0x000000a8
        /*02c8*/ 	.short	0x0100
        /*02ca*/ 	.byte	0x04
	.zero		1


	//   ....[25]....
        /*02cc*/ 	.word	0x00000bf0
        /*02d0*/ 	.word	0x000000ff
        /*02d4*/ 	.word	0x000000c8
        /*02d8*/ 	.short	0x0100
        /*02da*/ 	.byte	0x04
	.zero		1


	//   ....[26]....
        /*02dc*/ 	.word	0x00000ce0
        /*02e0*/ 	.word	0x000000ff
        /*02e4*/ 	.word	0x000000d0
        /*02e8*/ 	.short	0x0100
        /*02ea*/ 	.byte	0x04
	.zero		1


	//   ....[27]....
        /*02ec*/ 	.word	0x00000cf0
        /*02f0*/ 	.word	0x000000ff
        /*02f4*/ 	.word	0x000000e0
        /*02f8*/ 	.short	0x0100
        /*02fa*/ 	.byte	0x04
	.zero		1


	//   ....[28]....
        /*02fc*/ 	.word	0x00000d00
        /*0300*/ 	.word	0x000000ff
        /*0304*/ 	.word	0x000000d8
        /*0308*/ 	.short	0x0100
        /*030a*/ 	.byte	0x04
	.zero		1


	//   ....[29]....
        /*030c*/ 	.word	0x00000d10
        /*0310*/ 	.word	0x000000ff
        /*0314*/ 	.word	0x000000e8
        /*0318*/ 	.short	0x0100
        /*031a*/ 	.byte	0x04
	.zero		1


	//   ....[30]....
        /*031c*/ 	.word	0x00001a70
        /*0320*/ 	.word	0x00000003
        /*0324*/ 	.word	0x000000e0
        /*0328*/ 	.short	0x010a
        /*032a*/ 	.byte	0xff
	.zero		1


	//   ....[31]....
        /*032c*/ 	.word	0x00001aa0
        /*0330*/ 	.word	0x00000003
        /*0334*/ 	.word	0x000000d0
        /*0338*/ 	.short	0x0101
        /*033a*/ 	.byte	0xff
	.zero		1


	//   ....[32]....
        /*033c*/ 	.word	0x00001b80
        /*0340*/ 	.word	0x000000ff
        /*0344*/ 	.word	0x00000010
        /*0348*/ 	.short	0x010a
        /*034a*/ 	.byte	0x04
	.zero		1


	//   ....[33]....
        /*034c*/ 	.word	0x00001c00
        /*0350*/ 	.word	0x000000ff
        /*0354*/ 	.word	0x00000010
        /*0358*/ 	.short	0x010a
        /*035a*/ 	.byte	0x21
	.zero		1


	//   ....[34]....
        /*035c*/ 	.word	0x00001d40
        /*0360*/ 	.word	0x000000ff
        /*0364*/ 	.word	0x00000010
        /*0368*/ 	.short	0x010a
        /*036a*/ 	.byte	0x04
	.zero		1


	//   ....[35]....
        /*036c*/ 	.word	0x00001ff0
        /*0370*/ 	.word	0x000000ff
        /*0374*/ 	.word	0x00000068
        /*0378*/ 	.short	0x0101
        /*037a*/ 	.byte	0x15
	.zero		1


	//   ....[36]....
        /*037c*/ 	.word	0x00002010
        /*0380*/ 	.word	0x000000ff
        /*0384*/ 	.word	0x00000010
        /*0388*/ 	.short	0x010a
        /*038a*/ 	.byte	0x04
	.zero		1


	//   ....[37]....
        /*038c*/ 	.word	0x00002090
        /*0390*/ 	.word	0x000000ff
        /*0394*/ 	.word	0x00000010
        /*0398*/ 	.short	0x010a
        /*039a*/ 	.byte	0x21
	.zero		1


	//   ....[38]....
        /*039c*/ 	.word	0x000021d0
        /*03a0*/ 	.word	0x000000ff
        /*03a4*/ 	.word	0x00000010
        /*03a8*/ 	.short	0x010a
        /*03aa*/ 	.byte	0x04
	.zero		1


	//   ....[39]....
        /*03ac*/ 	.word	0x00002490
        /*03b0*/ 	.word	0x00000003
        /*03b4*/ 	.word	0x00000070
        /*03b8*/ 	.short	0x010a
        /*03ba*/ 	.byte	0xff
	.zero		1


	//   ....[40]....
        /*03bc*/ 	.word	0x000025e0
        /*03c0*/ 	.word	0x00000000
        /*03c4*/ 	.word	0x00000000
        /*03c8*/ 	.short	0x0101
        /*03ca*/ 	.byte	0xff
	.zero		1


	//   ....[41]....
        /*03cc*/ 	.word	0x00002ba0
        /*03d0*/ 	.word	0x000000ff
        /*03d4*/ 	.word	0x00000000
        /*03d8*/ 	.short	0x010a
        /*03da*/ 	.byte	0x04
	.zero		1


	//   ....[42]....
        /*03dc*/ 	.word	0x00002c40
        /*03e0*/ 	.word	0x00000000
        /*03e4*/ 	.word	0x00000000
        /*03e8*/ 	.short	0x010a
        /*03ea*/ 	.byte	0xff
	.zero		1


	//   ....[43]....
        /*03ec*/ 	.word	0x00002d60
        /*03f0*/ 	.word	0x00000002
        /*03f4*/ 	.word	0x000000d0
        /*03f8*/ 	.short	0x010a
        /*03fa*/ 	.byte	0xff
	.zero		1


	//   ....[44]....
        /*03fc*/ 	.word	0x00002dc0
        /*0400*/ 	.word	0x00000004
        /*0404*/ 	.word	0x00000000
        /*0408*/ 	.short	0x0101
        /*040a*/ 	.byte	0xff
	.zero		1


	//   ....[45]....
        /*040c*/ 	.word	0x00002de0
        /*0410*/ 	.word	0x000000ff
        /*0414*/ 	.word	0x00000080
        /*0418*/ 	.short	0x010a
        /*041a*/ 	.byte	0x04
	.zero		1


	//   ....[46]....
        /*041c*/ 	.word	0x00002f00
        /*0420*/ 	.word	0x00000002
        /*0424*/ 	.word	0x00000070
        /*0428*/ 	.short	0x010a
        /*042a*/ 	.byte	0xff
	.zero		1


	//   ....[47]....
        /*042c*/ 	.word	0x00003010
        /*0430*/ 	.word	0x00000002
        /*0434*/ 	.word	0x00000000
        /*0438*/ 	.short	0x0101
        /*043a*/ 	.byte	0xff
	.zero		1


	//   ....[48]....
        /*043c*/ 	.word	0x000030a0
        /*0440*/ 	.word	0x000000ff
        /*0444*/ 	.word	0x00000080
        /*0448*/ 	.short	0x0106
        /*044a*/ 	.byte	0x04
	.zero		1


	//   ....[49]....
        /*044c*/ 	.word	0x000030c0
        /*0450*/ 	.word	0x000000ff
        /*0454*/ 	.word	0x00000080
        /*0458*/ 	.short	0x010a
        /*045a*/ 	.byte	0x04
	.zero		1


	//   ....[50]....
        /*045c*/ 	.word	0x00003150
        /*0460*/ 	.word	0x000000ff
        /*0464*/ 	.word	0x00000080
        /*0468*/ 	.short	0x0106
        /*046a*/ 	.byte	0x07
	.zero		1


	//   ....[51]....
        /*046c*/ 	.word	0x00003190
        /*0470*/ 	.word	0x00000000
        /*0474*/ 	.word	0x00000080
        /*0478*/ 	.short	0x010a
        /*047a*/ 	.byte	0xff
	.zero		1


	//   ....[52]....
        /*047c*/ 	.word	0x00003760
        /*0480*/ 	.word	0x00000000
        /*0484*/ 	.word	0x00000070
        /*0488*/ 	.short	0x010a
        /*048a*/ 	.byte	0xff
	.zero		1


	//   ....[53]....
        /*048c*/ 	.word	0x00003860
        /*0490*/ 	.word	0x00000003
        /*0494*/ 	.word	0x00000000
        /*0498*/ 	.short	0x0101
        /*049a*/ 	.byte	0xff
	.zero		1


	//   ....[54]....
        /*049c*/ 	.word	0x00003870
        /*04a0*/ 	.word	0x000000ff
        /*04a4*/ 	.word	0x00000000
        /*04a8*/ 	.short	0x010a
        /*04aa*/ 	.byte	0x04
	.zero		1


	//   ....[55]....
        /*04ac*/ 	.word	0x000038f0
        /*04b0*/ 	.word	0x000000ff
        /*04b4*/ 	.word	0x000000b0
        /*04b8*/ 	.short	0x010a
        /*04ba*/ 	.byte	0x2e
	.zero		1


	//   ....[56]....
        /*04bc*/ 	.word	0x000039d0
        /*04c0*/ 	.word	0x000000ff
        /*04c4*/ 	.word	0x00000000
        /*04c8*/ 	.short	0x010a
        /*04ca*/ 	.byte	0x07
	.zero		1


	//   ....[57]....
        /*04cc*/ 	.word	0x00003b10
        /*04d0*/ 	.word	0x000000ff
        /*04d4*/ 	.word	0x00000000
        /*04d8*/ 	.short	0x010a
        /*04da*/ 	.byte	0x04
	.zero		1


	//   ....[58]....
        /*04dc*/ 	.word	0x00003ee0
        /*04e0*/ 	.word	0x000000ff
        /*04e4*/ 	.word	0x00000000
        /*04e8*/ 	.short	0x010a
        /*04ea*/ 	.byte	0x04
	.zero		1


	//   ....[59]....
        /*04ec*/ 	.word	0x00003f70
        /*04f0*/ 	.word	0x000000ff
        /*04f4*/ 	.word	0x00000000
        /*04f8*/ 	.short	0x010a
        /*04fa*/ 	.byte	0x05
	.zero		1


	//   ....[60]....
        /*04fc*/ 	.word	0x00004000
        /*0500*/ 	.word	0x000000ff
        /*0504*/ 	.word	0x00000000
        /*0508*/ 	.short	0x010a
        /*050a*/ 	.byte	0x05
	.zero		1


	//   ....[61]....
        /*050c*/ 	.word	0x00004090
        /*0510*/ 	.word	0x000000ff
        /*0514*/ 	.word	0x00000000
        /*0518*/ 	.short	0x010a
        /*051a*/ 	.byte	0x04
	.zero		1


	//   ....[62]....
        /*051c*/ 	.word	0x00004540
        /*0520*/ 	.word	0x0000000c
        /*0524*/ 	.word	0x00000070
        /*0528*/ 	.short	0x010a
        /*052a*/ 	.byte	0xff
	.zero		1


	//   ....[63]....
        /*052c*/ 	.word	0x000046b0
        /*0530*/ 	.word	0x00000000
        /*0534*/ 	.word	0x00000000
        /*0538*/ 	.short	0x0101
        /*053a*/ 	.byte	0xff
	.zero		1


	//   ....[64]....
        /*053c*/ 	.word	0x00004b50
        /*0540*/ 	.word	0x000000ff
        /*0544*/ 	.word	0x00000068
        /*0548*/ 	.short	0x010a
        /*054a*/ 	.byte	0x15
	.zero		1


	//   ....[65]....
        /*054c*/ 	.word	0x00004cd0
        /*0550*/ 	.word	0x000000ff
        /*0554*/ 	.word	0x00000040
        /*0558*/ 	.short	0x010a
        /*055a*/ 	.byte	0x15
	.zero		1


	//   ....[66]....
        /*055c*/ 	.word	0x00004e50
        /*0560*/ 	.word	0x000000ff
        /*0564*/ 	.word	0x00000020
        /*0568*/ 	.short	0x010b
        /*056a*/ 	.byte	0x15
	.zero		1


	//   ....[67]....
        /*056c*/ 	.word	0x00004e60
        /*0570*/ 	.word	0x000000ff
        /*0574*/ 	.word	0x00000000
        /*0578*/ 	.short	0x0101
        /*057a*/ 	.byte	0x06
	.zero		1


	//   ....[68]....
        /*057c*/ 	.word	0x00004e80
        /*0580*/ 	.word	0x000000ff
        /*0584*/ 	.word	0x00000048
        /*0588*/ 	.short	0x010a
        /*058a*/ 	.byte	0x15
	.zero		1


	//   ....[69]....
        /*058c*/ 	.word	0x00004fc0
        /*0590*/ 	.word	0x000000ff
        /*0594*/ 	.word	0x00000028
        /*0598*/ 	.short	0x010b
        /*059a*/ 	.byte	0x15
	.zero		1


	//   ....[70]....
        /*059c*/ 	.word	0x00004fd0
        /*05a0*/ 	.word	0x000000ff
        /*05a4*/ 	.word	0x00000000
        /*05a8*/ 	.short	0x0101
        /*05aa*/ 	.byte	0x07
	.zero		1


	//   ....[71]....
        /*05ac*/ 	.word	0x00004ff0
        /*05b0*/ 	.word	0x000000ff
        /*05b4*/ 	.word	0x00000050
        /*05b8*/ 	.short	0x010a
        /*05ba*/ 	.byte	0x15
	.zero		1


	//   ....[72]....
        /*05bc*/ 	.word	0x00005140
        /*05c0*/ 	.word	0x000000ff
        /*05c4*/ 	.word	0x00000030
        /*05c8*/ 	.short	0x010b
        /*05ca*/ 	.byte	0x15
	.zero		1


	//   ....[73]....
        /*05cc*/ 	.word	0x00005150
        /*05d0*/ 	.word	0x000000ff
        /*05d4*/ 	.word	0x00000000
        /*05d8*/ 	.short	0x0101
        /*05da*/ 	.byte	0x1d
	.zero		1


	//   ....[74]....
        /*05dc*/ 	.word	0x00005170
        /*05e0*/ 	.word	0x000000ff
        /*05e4*/ 	.word	0x00000058
        /*05e8*/ 	.short	0x010a
        /*05ea*/ 	.byte	0x15
	.zero		1


	//   ....[75]....
        /*05ec*/ 	.word	0x000052e0
        /*05f0*/ 	.word	0x000000ff
        /*05f4*/ 	.word	0x00000038
        /*05f8*/ 	.short	0x010b
        /*05fa*/ 	.byte	0x15
	.zero		1


	//   ....[76]....
        /*05fc*/ 	.word	0x000052f0
        /*0600*/ 	.word	0x000000ff
        /*0604*/ 	.word	0x00000000
        /*0608*/ 	.short	0x0101
        /*060a*/ 	.byte	0x18
	.zero		1


	//   ....[77]....
        /*060c*/ 	.word	0x00005300
        /*0610*/ 	.word	0x000000ff
        /*0614*/ 	.word	0x00000040
        /*0618*/ 	.short	0x010a
        /*061a*/ 	.byte	0x15
	.zero		1


	//   ....[78]....
        /*061c*/ 	.word	0x00005460
        /*0620*/ 	.word	0x000000ff
        /*0624*/ 	.word	0x00000020
        /*0628*/ 	.short	0x010b
        /*062a*/ 	.byte	0x15
	.zero		1


	//   ....[79]....
        /*062c*/ 	.word	0x00005470
        /*0630*/ 	.word	0x000000ff
        /*0634*/ 	.word	0x00000000
        /*0638*/ 	.short	0x0101
        /*063a*/ 	.byte	0x06
	.zero		1


	//   ....[80]....
        /*063c*/ 	.word	0x00005480
        /*0640*/ 	.word	0x000000ff
        /*0644*/ 	.word	0x00000048
        /*0648*/ 	.short	0x010a
        /*064a*/ 	.byte	0x15
	.zero		1


	//   ....[81]....
        /*064c*/ 	.word	0x000055e0
        /*0650*/ 	.word	0x000000ff
        /*0654*/ 	.word	0x00000028
        /*0658*/ 	.short	0x010b
        /*065a*/ 	.byte	0x15
	.zero		1


	//   ....[82]....
        /*065c*/ 	.word	0x000055f0
        /*0660*/ 	.word	0x000000ff
        /*0664*/ 	.word	0x00000000
        /*0668*/ 	.short	0x0101
        /*066a*/ 	.byte	0x07
	.zero		1


	//   ....[83]....
        /*066c*/ 	.word	0x00005600
        /*0670*/ 	.word	0x000000ff
        /*0674*/ 	.word	0x00000050
        /*0678*/ 	.short	0x010a
        /*067a*/ 	.byte	0x15
	.zero		1


	//   ....[84]....
        /*067c*/ 	.word	0x00005750
        /*0680*/ 	.word	0x000000ff
        /*0684*/ 	.word	0x00000030
        /*0688*/ 	.short	0x010b
        /*068a*/ 	.byte	0x15
	.zero		1


	//   ....[85]....
        /*068c*/ 	.word	0x00005760
        /*0690*/ 	.word	0x000000ff
        /*0694*/ 	.word	0x00000000
        /*0698*/ 	.short	0x0101
        /*069a*/ 	.byte	0x1d
	.zero		1


	//   ....[86]....
        /*069c*/ 	.word	0x00005770
        /*06a0*/ 	.word	0x000000ff
        /*06a4*/ 	.word	0x00000058
        /*06a8*/ 	.short	0x010a
        /*06aa*/ 	.byte	0x15
	.zero		1


	//   ....[87]....
        /*06ac*/ 	.word	0x00005960
        /*06b0*/ 	.word	0x000000ff
        /*06b4*/ 	.word	0x00000038
        /*06b8*/ 	.short	0x010b
        /*06ba*/ 	.byte	0x15
	.zero		1


	//   ....[88]....
        /*06bc*/ 	.word	0x00005970
        /*06c0*/ 	.word	0x000000ff
        /*06c4*/ 	.word	0x00000000
        /*06c8*/ 	.short	0x0101
        /*06ca*/ 	.byte	0x18
	.zero		1


	//   ....[89]....
        /*06cc*/ 	.word	0x00005990
        /*06d0*/ 	.word	0x000000ff
        /*06d4*/ 	.word	0x00000040
        /*06d8*/ 	.short	0x010a
        /*06da*/ 	.byte	0x15
	.zero		1


	//   ....[90]....
        /*06dc*/ 	.word	0x000059b0
        /*06e0*/ 	.word	0x000000ff
        /*06e4*/ 	.word	0x00000048
        /*06e8*/ 	.short	0x010a
        /*06ea*/ 	.byte	0x15
	.zero		1


	//   ....[91]....
        /*06ec*/ 	.word	0x000059d0
        /*06f0*/ 	.word	0x000000ff
        /*06f4*/ 	.word	0x00000050
        /*06f8*/ 	.short	0x010a
        /*06fa*/ 	.byte	0x15
	.zero		1


	//   ....[92]....
        /*06fc*/ 	.word	0x00005a20
        /*0700*/ 	.word	0x00000002
        /*0704*/ 	.word	0x00000058
        /*0708*/ 	.short	0x010a
        /*070a*/ 	.byte	0xff
	.zero		1


	//   ....[93]....
        /*070c*/ 	.word	0x00005d80
        /*0710*/ 	.word	0x00000000
        /*0714*/ 	.word	0x00000070
        /*0718*/ 	.short	0x010a
        /*071a*/ 	.byte	0xff
	.zero		1


	//   ....[94]....
        /*071c*/ 	.word	0x00005e50
        /*0720*/ 	.word	0x00000000
        /*0724*/ 	.word	0x00000000
        /*0728*/ 	.short	0x0101
        /*072a*/ 	.byte	0xff
	.zero		1


	//   ....[95]....
        /*072c*/ 	.word	0x00006af0
        /*0730*/ 	.word	0x000000ff
        /*0734*/ 	.word	0x00000020
        /*0738*/ 	.short	0x010a
        /*073a*/ 	.byte	0x2b
	.zero		1


	//   ....[96]....
        /*073c*/ 	.word	0x00006b50
        /*0740*/ 	.word	0x00000056
        /*0744*/ 	.word	0x00000090
        /*0748*/ 	.short	0x010a
        /*074a*/ 	.byte	0xff
	.zero		1


	//   ....[97]....
        /*074c*/ 	.word	0x00006c70
        /*0750*/ 	.word	0x000000ff
        /*0754*/ 	.word	0x00000020
        /*0758*/ 	.short	0x010a
        /*075a*/ 	.byte	0x2b
	.zero		1


	//   ....[98]....
        /*075c*/ 	.word	0x00006d70
        /*0760*/ 	.word	0x00000056
        /*0764*/ 	.word	0x00000090
        /*0768*/ 	.short	0x010a
        /*076a*/ 	.byte	0xff
	.zero		1


	//   ....[99]....
        /*076c*/ 	.word	0x00007370
        /*0770*/ 	.word	0x00000000
        /*0774*/ 	.word	0x00000000
        /*0778*/ 	.short	0x0101
        /*077a*/ 	.byte	0xff
	.zero		1


	//   ....[100]....
        /*077c*/ 	.word	0x00007380
        /*0780*/ 	.word	0x00000003
        /*0784*/ 	.word	0x00000020
        /*0788*/ 	.short	0x010a
        /*078a*/ 	.byte	0xff
	.zero		1


	//   ....[101]....
        /*078c*/ 	.word	0x00007450
        /*0790*/ 	.word	0x00000003
        /*0794*/ 	.word	0x00000020
        /*0798*/ 	.short	0x010a
        /*079a*/ 	.byte	0xff
	.zero		1


	//   ....[102]....
        /*079c*/ 	.word	0x00007ad0
        /*07a0*/ 	.word	0x00000014
        /*07a4*/ 	.word	0x00000000
        /*07a8*/ 	.short	0x0101
        /*07aa*/ 	.byte	0xff
	.zero		1


	//   ....[103]....
        /*07ac*/ 	.word	0x00007af0
        /*07b0*/ 	.word	0x00000015
        /*07b4*/ 	.word	0x00000020
        /*07b8*/ 	.short	0x010a
        /*07ba*/ 	.byte	0xff
	.zero		1


	//   ....[104]....
        /*07bc*/ 	.word	0x00007bb0
        /*07c0*/ 	.word	0x00000015
        /*07c4*/ 	.word	0x00000020
        /*07c8*/ 	.short	0x010a
        /*07ca*/ 	.byte	0xff
	.zero		1


	//   ....[105]....
        /*07cc*/ 	.word	0x00008240
        /*07d0*/ 	.word	0x00000014
        /*07d4*/ 	.word	0x00000000
        /*07d8*/ 	.short	0x0101
        /*07da*/ 	.byte	0xff
	.zero		1


	//   ....[106]....
        /*07dc*/ 	.word	0x00008260
        /*07e0*/ 	.word	0x00000015
        /*07e4*/ 	.word	0x00000020
        /*07e8*/ 	.short	0x010a
        /*07ea*/ 	.byte	0xff
	.zero		1


	//   ....[107]....
        /*07ec*/ 	.word	0x00008320
        /*07f0*/ 	.word	0x00000015
        /*07f4*/ 	.word	0x00000020
        /*07f8*/ 	.short	0x010a
        /*07fa*/ 	.byte	0xff
	.zero		1


	//   ....[108]....
        /*07fc*/ 	.word	0x000089e0
        /*0800*/ 	.word	0x00000014
        /*0804*/ 	.word	0x00000000
        /*0808*/ 	.short	0x0101
        /*080a*/ 	.byte	0xff
	.zero		1


	//   ....[109]....
        /*080c*/ 	.word	0x00008a00
        /*0810*/ 	.word	0x00000015
        /*0814*/ 	.word	0x00000020
        /*0818*/ 	.short	0x010a
        /*081a*/ 	.byte	0xff
	.zero		1


	//   ....[110]....
        /*081c*/ 	.word	0x00008ac0
        /*0820*/ 	.word	0x00000015
        /*0824*/ 	.word	0x00000020
        /*0828*/ 	.short	0x010a
        /*082a*/ 	.byte	0xff
	.zero		1


	//   ....[111]....
        /*082c*/ 	.word	0x000091c0
        /*0830*/ 	.word	0x00000014
        /*0834*/ 	.word	0x00000000
        /*0838*/ 	.short	0x0101
        /*083a*/ 	.byte	0xff
	.zero		1


	//   ....[112]....
        /*083c*/ 	.word	0x000091e0
        /*0840*/ 	.word	0x00000015
        /*0844*/ 	.word	0x00000020
        /*0848*/ 	.short	0x010a
        /*084a*/ 	.byte	0xff
	.zero		1


	//   ....[113]....
        /*084c*/ 	.word	0x000092a0
        /*0850*/ 	.word	0x00000015
        /*0854*/ 	.word	0x00000020
        /*0858*/ 	.short	0x010a
        /*085a*/ 	.byte	0xff
	.zero		1


	//   ....[114]....
        /*085c*/ 	.word	0x00009970
        /*0860*/ 	.word	0x00000014
        /*0864*/ 	.word	0x00000000
        /*0868*/ 	.short	0x0101
        /*086a*/ 	.byte	0xff
	.zero		1


	//   ....[115]....
        /*086c*/ 	.word	0x00009990
        /*0870*/ 	.word	0x00000015
        /*0874*/ 	.word	0x00000020
        /*0878*/ 	.short	0x010a
        /*087a*/ 	.byte	0xff
	.zero		1


	//   ....[116]....
        /*087c*/ 	.word	0x00009a50
        /*0880*/ 	.word	0x00000015
        /*0884*/ 	.word	0x00000020
        /*0888*/ 	.short	0x010a
        /*088a*/ 	.byte	0xff
	.zero		1


	//   ....[117]....
        /*088c*/ 	.word	0x0000a120
        /*0890*/ 	.word	0x00000014
        /*0894*/ 	.word	0x00000000
        /*0898*/ 	.short	0x0101
        /*089a*/ 	.byte	0xff
	.zero		1


	//   ....[118]....
        /*089c*/ 	.word	0x0000a140
        /*08a0*/ 	.word	0x00000015
        /*08a4*/ 	.word	0x00000020
        /*08a8*/ 	.short	0x010a
        /*08aa*/ 	.byte	0xff
	.zero		1


	//   ....[119]....
        /*08ac*/ 	.word	0x0000a200
        /*08b0*/ 	.word	0x00000015
        /*08b4*/ 	.word	0x00000020
        /*08b8*/ 	.short	0x010a
        /*08ba*/ 	.byte	0xff
	.zero		1


	//   ....[120]....
        /*08bc*/ 	.word	0x0000a4f0
        /*08c0*/ 	.word	0x000000ff
        /*08c4*/ 	.word	0x00000000
        /*08c8*/ 	.short	0x0101
        /*08ca*/ 	.byte	0x04
	.zero		1


	//   ....[121]....
        /*08cc*/ 	.word	0x0000a900
        /*08d0*/ 	.word	0x00000002
        /*08d4*/ 	.word	0x00000000
        /*08d8*/ 	.short	0x0101
        /*08da*/ 	.byte	0xff
	.zero		1


	//   ....[122]....
        /*08dc*/ 	.word	0x0000abb0
        /*08e0*/ 	.word	0x000000ff
        /*08e4*/ 	.word	0x00000000
        /*08e8*/ 	.short	0x0101
        /*08ea*/ 	.byte	0x04
	.zero		1


	//   ....[123]....
        /*08ec*/ 	.word	0x0000abd0
        /*08f0*/ 	.word	0x00000003
        /*08f4*/ 	.word	0x000000e0
        /*08f8*/ 	.short	0x010a
        /*08fa*/ 	.byte	0xff
	.zero		1


	//   ....[124]....
        /*08fc*/ 	.word	0x0000ac30
        /*0900*/ 	.word	0x00000000
        /*0904*/ 	.word	0x00000010
        /*0908*/ 	.short	0x010a
        /*090a*/ 	.byte	0xff
	.zero		1


	//   ....[125]....
        /*090c*/ 	.word	0x0000ac90
        /*0910*/ 	.word	0x00000000
        /*0914*/ 	.word	0x00000010
        /*0918*/ 	.short	0x010a
        /*091a*/ 	.byte	0xff
	.zero		1


	//   ....[126]....
        /*091c*/ 	.word	0x0000ace0
        /*0920*/ 	.word	0x00000003
        /*0924*/ 	.word	0x00000070
        /*0928*/ 	.short	0x010a
        /*092a*/ 	.byte	0xff
	.zero		1


	//   ....[127]....
        /*092c*/ 	.word	0x0000ad40
        /*0930*/ 	.word	0x00000000
        /*0934*/ 	.word	0x00000000
        /*0938*/ 	.short	0x010a
        /*093a*/ 	.byte	0xff
	.zero		1


	//   ....[128]....
        /*093c*/ 	.word	0x0000ad90
        /*0940*/ 	.word	0x00000002
        /*0944*/ 	.word	0x000000d0
        /*0948*/ 	.short	0x010a
        /*094a*/ 	.byte	0xff
	.zero		1


	//   ....[129]....
        /*094c*/ 	.word	0x0000adf0
        /*0950*/ 	.word	0x00000002
        /*0954*/ 	.word	0x00000080
        /*0958*/ 	.short	0x010a
        /*095a*/ 	.byte	0xff
	.zero		1


	//   ....[130]....
        /*095c*/ 	.word	0x0000ae40
        /*0960*/ 	.word	0x00000002
        /*0964*/ 	.word	0x00000070
        /*0968*/ 	.short	0x010a
        /*096a*/ 	.byte	0xff
	.zero		1


	//   ....[131]....
        /*096c*/ 	.word	0x0000aea0
        /*0970*/ 	.word	0x00000000
        /*0974*/ 	.word	0x00000080
        /*0978*/ 	.short	0x010a
        /*097a*/ 	.byte	0xff
	.zero		1


	//   ....[132]....
        /*097c*/ 	.word	0x0000aef0
        /*0980*/ 	.word	0x00000000
        /*0984*/ 	.word	0x00000070
        /*0988*/ 	.short	0x010a
        /*098a*/ 	.byte	0xff
	.zero		1


	//   ....[133]....
        /*098c*/ 	.word	0x0000af50
        /*0990*/ 	.word	0x00000003
        /*0994*/ 	.word	0x000000b0
        /*0998*/ 	.short	0x010a
        /*099a*/ 	.byte	0xff
	.zero		1


	//   ....[134]....
        /*099c*/ 	.word	0x0000afb0
        /*09a0*/ 	.word	0x00000000
        /*09a4*/ 	.word	0x00000000
        /*09a8*/ 	.short	0x010a
        /*09aa*/ 	.byte	0xff
	.zero		1


	//   ....[135]....
        /*09ac*/ 	.word	0x0000b010
        /*09b0*/ 	.word	0x00000000
        /*09b4*/ 	.word	0x00000000
        /*09b8*/ 	.short	0x010a
        /*09ba*/ 	.byte	0xff
	.zero		1


	//   ....[136]....
        /*09bc*/ 	.word	0x0000b070
        /*09c0*/ 	.word	0x00000000
        /*09c4*/ 	.word	0x00000000
        /*09c8*/ 	.short	0x010a
        /*09ca*/ 	.byte	0xff
	.zero		1


	//   ....[137]....
        /*09cc*/ 	.word	0x0000b0d0
        /*09d0*/ 	.word	0x00000000
        /*09d4*/ 	.word	0x00000000
        /*09d8*/ 	.short	0x010a
        /*09da*/ 	.byte	0xff
	.zero		1


	//   ....[138]....
        /*09dc*/ 	.word	0x0000b130
        /*09e0*/ 	.word	0x00000000
        /*09e4*/ 	.word	0x00000000
        /*09e8*/ 	.short	0x010a
        /*09ea*/ 	.byte	0xff
	.zero		1


	//   ....[139]....
        /*09ec*/ 	.word	0x0000b180
        /*09f0*/ 	.word	0x0000000c
        /*09f4*/ 	.word	0x00000070
        /*09f8*/ 	.short	0x010a
        /*09fa*/ 	.byte	0xff
	.zero		1


	//   ....[140]....
        /*09fc*/ 	.word	0x0000b1e0
        /*0a00*/ 	.word	0x00000000
        /*0a04*/ 	.word	0x00000068
        /*0a08*/ 	.short	0x010a
        /*0a0a*/ 	.byte	0xff
	.zero		1


	//   ....[141]....
        /*0a0c*/ 	.word	0x0000b240
        /*0a10*/ 	.word	0x00000009
        /*0a14*/ 	.word	0x00000040
        /*0a18*/ 	.short	0x010a
        /*0a1a*/ 	.byte	0xff
	.zero		1


	//   ....[142]....
        /*0a1c*/ 	.word	0x0000b2a0
        /*0a20*/ 	.word	0x00000009
        /*0a24*/ 	.word	0x00000048
        /*0a28*/ 	.short	0x010a
        /*0a2a*/ 	.byte	0xff
	.zero		1


	//   ....[143]....
        /*0a2c*/ 	.word	0x0000b300
        /*0a30*/ 	.word	0x00000009
        /*0a34*/ 	.word	0x00000050
        /*0a38*/ 	.short	0x010a
        /*0a3a*/ 	.byte	0xff
	.zero		1


	//   ....[144]....
        /*0a3c*/ 	.word	0x0000b360
        /*0a40*/ 	.word	0x00000009
        /*0a44*/ 	.word	0x00000058
        /*0a48*/ 	.short	0x010a
        /*0a4a*/ 	.byte	0xff
	.zero		1


	//   ....[145]....
        /*0a4c*/ 	.word	0x0000b3c0
        /*0a50*/ 	.word	0x00000000
        /*0a54*/ 	.word	0x00000040
        /*0a58*/ 	.short	0x010a
        /*0a5a*/ 	.byte	0xff
	.zero		1


	//   ....[146]....
        /*0a5c*/ 	.word	0x0000b420
        /*0a60*/ 	.word	0x00000000
        /*0a64*/ 	.word	0x00000048
        /*0a68*/ 	.short	0x010a
        /*0a6a*/ 	.byte	0xff
	.zero		1


	//   ....[147]....
        /*0a6c*/ 	.word	0x0000b480
        /*0a70*/ 	.word	0x00000000
        /*0a74*/ 	.word	0x00000050
        /*0a78*/ 	.short	0x010a
        /*0a7a*/ 	.byte	0xff
	.zero		1


	//   ....[148]....
        /*0a7c*/ 	.word	0x0000b4e0
        /*0a80*/ 	.word	0x00000000
        /*0a84*/ 	.word	0x00000058
        /*0a88*/ 	.short	0x010a
        /*0a8a*/ 	.byte	0xff
	.zero		1


	//   ....[149]....
        /*0a8c*/ 	.word	0x0000b540
        /*0a90*/ 	.word	0x00000003
        /*0a94*/ 	.word	0x00000040
        /*0a98*/ 	.short	0x010a
        /*0a9a*/ 	.byte	0xff
	.zero		1


	//   ....[150]....
        /*0a9c*/ 	.word	0x0000b5a0
        /*0aa0*/ 	.word	0x00000003
        /*0aa4*/ 	.word	0x00000048
        /*0aa8*/ 	.short	0x010a
        /*0aaa*/ 	.byte	0xff
	.zero		1


	//   ....[151]....
        /*0aac*/ 	.word	0x0000b600
        /*0ab0*/ 	.word	0x00000003
        /*0ab4*/ 	.word	0x00000050
        /*0ab8*/ 	.short	0x010a
        /*0aba*/ 	.byte	0xff
	.zero		1


	//   ....[152]....
        /*0abc*/ 	.word	0x0000b650
        /*0ac0*/ 	.word	0x00000000
        /*0ac4*/ 	.word	0x00000070
        /*0ac8*/ 	.short	0x010a
        /*0aca*/ 	.byte	0xff
	.zero		1


	//   ....[153]....
        /*0acc*/ 	.word	0x0000b6b0
        /*0ad0*/ 	.word	0x00000000
        /*0ad4*/ 	.word	0x00000020
        /*0ad8*/ 	.short	0x010a
        /*0ada*/ 	.byte	0xff
	.zero		1


	//   ....[154]....
        /*0adc*/ 	.word	0x0000b700
        /*0ae0*/ 	.word	0x00000056
        /*0ae4*/ 	.word	0x00000090
        /*0ae8*/ 	.short	0x010a
        /*0aea*/ 	.byte	0xff
	.zero		1


	//   ....[155]....
        /*0aec*/ 	.word	0x0000b750
        /*0af0*/ 	.word	0x00000003
        /*0af4*/ 	.word	0x00000020
        /*0af8*/ 	.short	0x010a
        /*0afa*/ 	.byte	0xff
	.zero		1


	//   ....[156]....
        /*0afc*/ 	.word	0x0000b7a0
        /*0b00*/ 	.word	0x00000015
        /*0b04*/ 	.word	0x00000020
        /*0b08*/ 	.short	0x010a
        /*0b0a*/ 	.byte	0xff
	.zero		1


	//   ....[157]....
        /*0b0c*/ 	.word	0x0000b7f0
        /*0b10*/ 	.word	0x00000015
        /*0b14*/ 	.word	0x00000020
        /*0b18*/ 	.short	0x010a
        /*0b1a*/ 	.byte	0xff
	.zero		1


	//   ....[158]....
        /*0b1c*/ 	.word	0x0000b840
        /*0b20*/ 	.word	0x00000015
        /*0b24*/ 	.word	0x00000020
        /*0b28*/ 	.short	0x010a
        /*0b2a*/ 	.byte	0xff
	.zero		1


	//   ....[159]....
        /*0b2c*/ 	.word	0x0000b890
        /*0b30*/ 	.word	0x00000015
        /*0b34*/ 	.word	0x00000020
        /*0b38*/ 	.short	0x010a
        /*0b3a*/ 	.byte	0xff
	.zero		1


	//   ....[160]....
        /*0b3c*/ 	.word	0x0000b8e0
        /*0b40*/ 	.word	0x00000015
        /*0b44*/ 	.word	0x00000020
        /*0b48*/ 	.short	0x010a
        /*0b4a*/ 	.byte	0xff
	.zero		1


	//   ....[161]....
        /*0b4c*/ 	.word	0x0000b930
        /*0b50*/ 	.word	0x00000015
        /*0b54*/ 	.word	0x00000020
        /*0b58*/ 	.short	0x010a
        /*0b5a*/ 	.byte	0xff
	.zero		1


	//----- nvinfo : EIATTR_NUM_MBARRIERS
	.align		4
.L_47:
        /*0b5c*/ 	.byte	0x03, 0x38
        /*0b5e*/ 	.short	0x001e


	//----- nvinfo : EIATTR_EXIT_INSTR_OFFSETS
	.align		4
        /*0b60*/ 	.byte	0x04, 0x1c
        /*0b62*/ 	.short	(.L_49 - .L_48)


	//   ....[0]....
.L_48:
        /*0b64*/ 	.word	0x00002c70


	//   ....[1]....
        /*0b68*/ 	.word	0x00003160


	//   ....[2]....
        /*0b6c*/ 	.word	0x000031c0


	//   ....[3]....
        /*0b70*/ 	.word	0x000042f0


	//   ....[4]....
        /*0b74*/ 	.word	0x00005a50


	//   ....[5]....
        /*0b78*/ 	.word	0x00005a90


	//   ....[6]....
        /*0b7c*/ 	.word	0x0000aaa0


	//   ....[7]....
        /*0b80*/ 	.word	0x0000ab20


	//   ....[8]....
        /*0b84*/ 	.word	0x0000ab50


	//   ....[9]....
        /*0b88*/ 	.word	0x0000abc0


	//----- nvinfo : EIATTR_MAX_THREADS
	.align		4
.L_49:
        /*0b8c*/ 	.byte	0x04, 0x05
        /*0b8e*/ 	.short	(.L_51 - .L_50)
.L_50:
        /*0b90*/ 	.word	0x00000100
        /*0b94*/ 	.word	0x00000001
        /*0b98*/ 	.word	0x00000001


	//----- nvinfo : EIATTR_CRS_STACK_SIZE
	.align		4
.L_51:
        /*0b9c*/ 	.byte	0x04, 0x1e
        /*0b9e*/ 	.short	(.L_53 - .L_52)
.L_52:
        /*0ba0*/ 	.word	0x00000000


	//----- nvinfo : EIATTR_CBANK_PARAM_SIZE
	.align		4
.L_53:
        /*0ba4*/ 	.byte	0x03, 0x19
        /*0ba6*/ 	.short	0x0800


	//----- nvinfo : EIATTR_PARAM_CBANK
	.align		4
        /*0ba8*/ 	.byte	0x04, 0x0a
        /*0baa*/ 	.short	(.L_55 - .L_54)
	.align		4
.L_54:
        /*0bac*/ 	.word	index@(.nv.constant0._ZN7cutlass13device_kernelINS_4gemm6kernel13GemmUniversalIN4cute5tupleIJiiiiEEENS1_10collective13CollectiveMmaINS1_35MainloopSm100TmaUmmaWarpSpecializedILi2ELi2ELi4ENS5_IJNS4_1CILi4EEENSA_ILi2EEENSA_ILi1EEEEEEEENS5_IJNSA_ILi64EEENSA_ILi256EEESG_EEEfNS5_IJlSD_lEEEfSJ_NS4_8TiledMMAINS4_8MMA_AtomIJNS4_17SM100_MMA_TF32_SSINS_10tfloat32_tESN_fLi64ELi256ELNS4_4UMMA5MajorE0ELSP_0ELNSO_7ScaleInE0ELSQ_0EEEEEENS4_6LayoutINS5_IJSD_SD_SD_EEENS5_IJNSA_ILi0EEESV_SV_EEEEENS5_IJNS4_10UnderscoreESY_SY_EEEEENS4_23SM90_TMA_LOAD_MULTICASTENS4_14ComposedLayoutINS4_7SwizzleILi3ELi4ELi3EEENS4_18smem_ptr_flag_bitsILi32EEENST_INS5_IJNSA_ILi8EEENSA_ILi32EEEEEENS5_IJS18_SD_EEEEEEEvNS4_8identityES11_S1C_vS1D_EENS_8epilogue10collective18CollectiveEpilogueINS1F_23Sm100TmaWarpSpecializedILi4ELi2ELi16ELb1ELb0EEEJSI_NS5_IJNST_ISG_SD_EENST_IS18_SD_EEEEEfSJ_fSJ_NS1F_6fusion15FusionCallbacksIS1J_NS1N_17LinearCombinationIffffLNS_15FloatRoundStyleE2EEESI_S1M_JEEENS4_5SM1004TMEM4LOAD26SM100_TMEM_LOAD_16dp128b8xENS4_13SM90_TMA_LOADES1C_NS4_17SM75_U32x4_LDSM_NENS4_14SM90_TMA_STOREES1C_NS4_17SM90_U32x4_STSM_NENS4_39AutoVectorizingCopyWithAssumedAlignmentILi128EEEEEEvvEEEEvNT_6ParamsE)
        /*0bb0*/ 	.short	0x0380
        /*0bb2*/ 	.short	0x0800


	//----- nvinfo : EIATTR_SW_WAR
	.align		4
.L_55:
        /*0bb4*/ 	.byte	0x04, 0x36
        /*0bb6*/ 	.short	(.L_57 - .L_56)
.L_56:
        /*0bb8*/ 	.word	0x00000008
.L_57:


//--------------------- .nv.callgraph             --------------------------
	.section	.nv.callgraph,"",@"SHT_CUDA_CALLGRAPH"
	.align	4
	.sectionentsize	8
	.align		4
        /*0000*/ 	.word	0x00000000
	.align		4
        /*0004*/ 	.word	0xffffffff
	.align		4
        /*0008*/ 	.word	index@(_ZN7cutlass13device_kernelINS_4gemm6kernel13GemmUniversalIN4cute5tupleIJiiiiEEENS1_10collective13CollectiveMmaINS1_35MainloopSm100TmaUmmaWarpSpecializedILi2ELi2ELi4ENS5_IJNS4_1CILi4EEENSA_ILi2EEENSA_ILi1EEEEEEEENS5_IJNSA_ILi64EEENSA_ILi256EEESG_EEEfNS5_IJlSD_lEEEfSJ_NS4_8TiledMMAINS4_8MMA_AtomIJNS4_17SM100_MMA_TF32_SSINS_10tfloat32_tESN_fLi64ELi256ELNS4_4UMMA5MajorE0ELSP_0ELNSO_7ScaleInE0ELSQ_0EEEEEENS4_6LayoutINS5_IJSD_SD_SD_EEENS5_IJNSA_ILi0EEESV_SV_EEEEENS5_IJNS4_10UnderscoreESY_SY_EEEEENS4_23SM90_TMA_LOAD_MULTICASTENS4_14ComposedLayoutINS4_7SwizzleILi3ELi4ELi3EEENS4_18smem_ptr_flag_bitsILi32EEENST_INS5_IJNSA_ILi8EEENSA_ILi32EEEEEENS5_IJS18_SD_EEEEEEEvNS4_8identityES11_S1C_vS1D_EENS_8epilogue10collective18CollectiveEpilogueINS1F_23Sm100TmaWarpSpecializedILi4ELi2ELi16ELb1ELb0EEEJSI_NS5_IJNST_ISG_SD_EENST_IS18_SD_EEEEEfSJ_fSJ_NS1F_6fusion15FusionCallbacksIS1J_NS1N_17LinearCombinationIffffLNS_15FloatRoundStyleE2EEESI_S1M_JEEENS4_5SM1004TMEM4LOAD26SM100_TMEM_LOAD_16dp128b8xENS4_13SM90_TMA_LOADES1C_NS4_17SM75_U32x4_LDSM_NENS4_14SM90_TMA_STOREES1C_NS4_17SM90_U32x4_STSM_NENS4_39AutoVectorizingCopyWithAssumedAlignmentILi128EEEEEEvvEEEEvNT_6ParamsE)
	.align		4
        /*000c*/ 	.word	index@(__assertfail)
	.align		4
        /*0010*/ 	.word	0x00000000
	.align		4
        /*0014*/ 	.word	0xfffffffe
	.align		4
        /*0018*/ 	.word	0x00000000
	.align		4
        /*001c*/ 	.word	0xfffffffd
	.align		4
        /*0020*/ 	.word	0x00000000
	.align		4
        /*0024*/ 	.word	0xfffffffc


//--------------------- .nv.constant4             --------------------------
	.section	.nv.constant4,"a",@progbits
	.align	8
	.align		8
.nv.constant4:
        /*0000*/ 	.dword	__assertfail
	.align		8
        /*0008*/ 	.dword	__unnamed_1
	.align		8
        /*0010*/ 	.dword	__unnamed_2
	.align		8
        /*0018*/ 	.dword	_ZN40_INTERNAL_f029d96d_4_k_cu_260b989d_159284cuda3std3__45__cpo5beginE
	.align		8
        /*0020*/ 	.dword	_ZN40_INTERNAL_f029d96d_4_k_cu_260b989d_159284cuda3std3__45__cpo3endE
	.align		8
        /*0028*/ 	.dword	_ZN40_INTERNAL_f029d96d_4_k_cu_260b989d_159284cuda3std3__45__cpo6cbeginE
	.align		8
        /*0030*/ 	.dword	_ZN40_INTERNAL_f029d96d_4_k_cu_260b989d_159284cuda3std3__45__cpo4cendE
	.align		8
        /*0038*/ 	.dword	_ZN40_INTERNAL_f029d96d_4_k_cu_260b989d_159284cuda3std3__442_GLOBAL__N__f029d96d_4_k_cu_260b989d_159286ignoreE
	.align		8
        /*0040*/ 	.dword	_ZN40_INTERNAL_f029d96d_4_k_cu_260b989d_159284cuda3std3__419piecewise_constructE
	.align		8
        /*0048*/ 	.dword	_ZN40_INTERNAL_f029d96d_4_k_cu_260b989d_159284cuda3std3__48in_placeE
	.align		8
        /*0050*/ 	.dword	_ZN40_INTERNAL_f029d96d_4_k_cu_260b989d_159284cuda3std6ranges3__45__cpo4swapE
	.align		8
        /*0058*/ 	.dword	_ZN40_INTERNAL_f029d96d_4_k_cu_260b989d_159284cuda3std6ranges3__45__cpo9iter_moveE
	.align		8
        /*0060*/ 	.dword	_ZN40_INTERNAL_f029d96d_4_k_cu_260b989d_159284cute7productE
	.align		8
        /*0068*/ 	.dword	_ZN40_INTERNAL_f029d96d_4_k_cu_260b989d_159284cute1_E
	.align		8
        /*0070*/ 	.dword	$str$25
	.align		8
        /*0078*/ 	.dword	$str$26
	.align		8
        /*0080*/ 	.dword	$str$27
	.align		8
        /*0088*/ 	.dword	$str$28


//--------------------- .text._ZN7cutlass13device_kernelINS_4gemm6kernel13GemmUniversalIN4cute5tupleIJiiiiEEENS1_10collective13CollectiveMmaINS1_35MainloopSm100TmaUmmaWarpSpecializedILi2ELi2ELi4ENS5_IJNS4_1CILi4EEENSA_ILi2EEENSA_ILi1EEEEEEEENS5_IJNSA_ILi64EEENSA_ILi256EEESG_EEEfNS5_IJlSD_lEEEfSJ_NS4_8TiledMMAINS4_8MMA_AtomIJNS4_17SM100_MMA_TF32_SSINS_10tfloat32_tESN_fLi64ELi256ELNS4_4UMMA5MajorE0ELSP_0ELNSO_7ScaleInE0ELSQ_0EEEEEENS4_6LayoutINS5_IJSD_SD_SD_EEENS5_IJNSA_ILi0EEESV_SV_EEEEENS5_IJNS4_10UnderscoreESY_SY_EEEEENS4_23SM90_TMA_LOAD_MULTICASTENS4_14ComposedLayoutINS4_7SwizzleILi3ELi4ELi3EEENS4_18smem_ptr_flag_bitsILi32EEENST_INS5_IJNSA_ILi8EEENSA_ILi32EEEEEENS5_IJS18_SD_EEEEEEEvNS4_8identityES11_S1C_vS1D_EENS_8epilogue10collective18CollectiveEpilogueINS1F_23Sm100TmaWarpSpecializedILi4ELi2ELi16ELb1ELb0EEEJSI_NS5_IJNST_ISG_SD_EENST_IS18_SD_EEEEEfSJ_fSJ_NS1F_6fusion15FusionCallbacksIS1J_NS1N_17LinearCombinationIffffLNS_15FloatRoundStyleE2EEESI_S1M_JEEENS4_5SM1004TMEM4LOAD26SM100_TMEM_LOAD_16dp128b8xENS4_13SM90_TMA_LOADES1C_NS4_17SM75_U32x4_LDSM_NENS4_14SM90_TMA_STOREES1C_NS4_17SM90_U32x4_STSM_NENS4_39AutoVectorizingCopyWithAssumedAlignmentILi128EEEEEEvvEEEEvNT_6ParamsE --------------------------
	.section	.text._ZN7cutlass13device_kernelINS_4gemm6kernel13GemmUniversalIN4cute5tupleIJiiiiEEENS1_10collective13CollectiveMmaINS1_35MainloopSm100TmaUmmaWarpSpecializedILi2ELi2ELi4ENS5_IJNS4_1CILi4EEENSA_ILi2EEENSA_ILi1EEEEEEEENS5_IJNSA_ILi64EEENSA_ILi256EEESG_EEEfNS5_IJlSD_lEEEfSJ_NS4_8TiledMMAINS4_8MMA_AtomIJNS4_17SM100_MMA_TF32_SSINS_10tfloat32_tESN_fLi64ELi256ELNS4_4UMMA5MajorE0ELSP_0ELNSO_7ScaleInE0ELSQ_0EEEEEENS4_6LayoutINS5_IJSD_SD_SD_EEENS5_IJNSA_ILi0EEESV_SV_EEEEENS5_IJNS4_10UnderscoreESY_SY_EEEEENS4_23SM90_TMA_LOAD_MULTICASTENS4_14ComposedLayoutINS4_7SwizzleILi3ELi4ELi3EEENS4_18smem_ptr_flag_bitsILi32EEENST_INS5_IJNSA_ILi8EEENSA_ILi32EEEEEENS5_IJS18_SD_EEEEEEEvNS4_8identityES11_S1C_vS1D_EENS_8epilogue10collective18CollectiveEpilogueINS1F_23Sm100TmaWarpSpecializedILi4ELi2ELi16ELb1ELb0EEEJSI_NS5_IJNST_ISG_SD_EENST_IS18_SD_EEEEEfSJ_fSJ_NS1F_6fusion15FusionCallbacksIS1J_NS1N_17LinearCombinationIffffLNS_15FloatRoundStyleE2EEESI_S1M_JEEENS4_5SM1004TMEM4LOAD26SM100_TMEM_LOAD_16dp128b8xENS4_13SM90_TMA_LOADES1C_NS4_17SM75_U32x4_LDSM_NENS4_14SM90_TMA_STOREES1C_NS4_17SM90_U32x4_STSM_NENS4_39AutoVectorizingCopyWithAssumedAlignmentILi128EEEEEEvvEEEEvNT_6ParamsE,"ax",@progbits
	.align	128
.text._ZN7cutlass13device_kernelINS_4gemm6kernel13GemmUniversalIN4cute5tupleIJiiiiEEENS1_10collective13CollectiveMmaINS1_35MainloopSm100TmaUmmaWarpSpecializedILi2ELi2ELi4ENS5_IJNS4_1CILi4EEENSA_ILi2EEENSA_ILi1EEEEEEEENS5_IJNSA_ILi64EEENSA_ILi256EEESG_EEEfNS5_IJlSD_lEEEfSJ_NS4_8TiledMMAINS4_8MMA_AtomIJNS4_17SM100_MMA_TF32_SSINS_10tfloat32_tESN_fLi64ELi256ELNS4_4UMMA5MajorE0ELSP_0ELNSO_7ScaleInE0ELSQ_0EEEEEENS4_6LayoutINS5_IJSD_SD_SD_EEENS5_IJNSA_ILi0EEESV_SV_EEEEENS5_IJNS4_10UnderscoreESY_SY_EEEEENS4_23SM90_TMA_LOAD_MULTICASTENS4_14ComposedLayoutINS4_7SwizzleILi3ELi4ELi3EEENS4_18smem_ptr_flag_bitsILi32EEENST_INS5_IJNSA_ILi8EEENSA_ILi32EEEEEENS5_IJS18_SD_EEEEEEEvNS4_8identityES11_S1C_vS1D_EENS_8epilogue10collective18CollectiveEpilogueINS1F_23Sm100TmaWarpSpecializedILi4ELi2ELi16ELb1ELb0EEEJSI_NS5_IJNST_ISG_SD_EENST_IS18_SD_EEEEEfSJ_fSJ_NS1F_6fusion15FusionCallbacksIS1J_NS1N_17LinearCombinationIffffLNS_15FloatRoundStyleE2EEESI_S1M_JEEENS4_5SM1004TMEM4LOAD26SM100_TMEM_LOAD_16dp128b8xENS4_13SM90_TMA_LOADES1C_NS4_17SM75_U32x4_LDSM_NENS4_14SM90_TMA_STOREES1C_NS4_17SM90_U32x4_STSM_NENS4_39AutoVectorizingCopyWithAssumedAlignmentILi128EEEEEEvvEEEEvNT_6ParamsE:
        .type           _ZN7cutlass13device_kernelINS_4gemm6kernel13GemmUniversalIN4cute5tupleIJiiiiEEENS1_10collective13CollectiveMmaINS1_35MainloopSm100TmaUmmaWarpSpecializedILi2ELi2ELi4ENS5_IJNS4_1CILi4EEENSA_ILi2EEENSA_ILi1EEEEEEEENS5_IJNSA_ILi64EEENSA_ILi256EEESG_EEEfNS5_IJlSD_lEEEfSJ_NS4_8TiledMMAINS4_8MMA_AtomIJNS4_17SM100_MMA_TF32_SSINS_10tfloat32_tESN_fLi64ELi256ELNS4_4UMMA5MajorE0ELSP_0ELNSO_7ScaleInE0ELSQ_0EEEEEENS4_6LayoutINS5_IJSD_SD_SD_EEENS5_IJNSA_ILi0EEESV_SV_EEEEENS5_IJNS4_10UnderscoreESY_SY_EEEEENS4_23SM90_TMA_LOAD_MULTICASTENS4_14ComposedLayoutINS4_7SwizzleILi3ELi4ELi3EEENS4_18smem_ptr_flag_bitsILi32EEENST_INS5_IJNSA_ILi8EEENSA_ILi32EEEEEENS5_IJS18_SD_EEEEEEEvNS4_8identityES11_S1C_vS1D_EENS_8epilogue10collective18CollectiveEpilogueINS1F_23Sm100TmaWarpSpecializedILi4ELi2ELi16ELb1ELb0EEEJSI_NS5_IJNST_ISG_SD_EENST_IS18_SD_EEEEEfSJ_fSJ_NS1F_6fusion15FusionCallbacksIS1J_NS1N_17LinearCombinationIffffLNS_15FloatRoundStyleE2EEESI_S1M_JEEENS4_5SM1004TMEM4LOAD26SM100_TMEM_LOAD_16dp128b8xENS4_13SM90_TMA_LOADES1C_NS4_17SM75_U32x4_LDSM_NENS4_14SM90_TMA_STOREES1C_NS4_17SM90_U32x4_STSM_NENS4_39AutoVectorizingCopyWithAssumedAlignmentILi128EEEEEEvvEEEEvNT_6ParamsE,@function
        .size           _ZN7cutlass13device_kernelINS_4gemm6kernel13GemmUniversalIN4cute5tupleIJiiiiEEENS1_10collective13CollectiveMmaINS1_35MainloopSm100TmaUmmaWarpSpecializedILi2ELi2ELi4ENS5_IJNS4_1CILi4EEENSA_ILi2EEENSA_ILi1EEEEEEEENS5_IJNSA_ILi64EEENSA_ILi256EEESG_EEEfNS5_IJlSD_lEEEfSJ_NS4_8TiledMMAINS4_8MMA_AtomIJNS4_17SM100_MMA_TF32_SSINS_10tfloat32_tESN_fLi64ELi256ELNS4_4UMMA5MajorE0ELSP_0ELNSO_7ScaleInE0ELSQ_0EEEEEENS4_6LayoutINS5_IJSD_SD_SD_EEENS5_IJNSA_ILi0EEESV_SV_EEEEENS5_IJNS4_10UnderscoreESY_SY_EEEEENS4_23SM90_TMA_LOAD_MULTICASTENS4_14ComposedLayoutINS4_7SwizzleILi3ELi4ELi3EEENS4_18smem_ptr_flag_bitsILi32EEENST_INS5_IJNSA_ILi8EEENSA_ILi32EEEEEENS5_IJS18_SD_EEEEEEEvNS4_8identityES11_S1C_vS1D_EENS_8epilogue10collective18CollectiveEpilogueINS1F_23Sm100TmaWarpSpecializedILi4ELi2ELi16ELb1ELb0EEEJSI_NS5_IJNST_ISG_SD_EENST_IS18_SD_EEEEEfSJ_fSJ_NS1F_6fusion15FusionCallbacksIS1J_NS1N_17LinearCombinationIffffLNS_15FloatRoundStyleE2EEESI_S1M_JEEENS4_5SM1004TMEM4LOAD26SM100_TMEM_LOAD_16dp128b8xENS4_13SM90_TMA_LOADES1C_NS4_17SM75_U32x4_LDSM_NENS4_14SM90_TMA_STOREES1C_NS4_17SM90_U32x4_STSM_NENS4_39AutoVectorizingCopyWithAssumedAlignmentILi128EEEEEEvvEEEEvNT_6ParamsE,(.L_x_225 - _ZN7cutlass13device_kernelINS_4gemm6kernel13GemmUniversalIN4cute5tupleIJiiiiEEENS1_10collective13CollectiveMmaINS1_35MainloopSm100TmaUmmaWarpSpecializedILi2ELi2ELi4ENS5_IJNS4_1CILi4EEENSA_ILi2EEENSA_ILi1EEEEEEEENS5_IJNSA_ILi64EEENSA_ILi256EEESG_EEEfNS5_IJlSD_lEEEfSJ_NS4_8TiledMMAINS4_8MMA_AtomIJNS4_17SM100_MMA_TF32_SSINS_10tfloat32_tESN_fLi64ELi256ELNS4_4UMMA5MajorE0ELSP_0ELNSO_7ScaleInE0ELSQ_0EEEEEENS4_6LayoutINS5_IJSD_SD_SD_EEENS5_IJNSA_ILi0EEESV_SV_EEEEENS5_IJNS4_10UnderscoreESY_SY_EEEEENS4_23SM90_TMA_LOAD_MULTICASTENS4_14ComposedLayoutINS4_7SwizzleILi3ELi4ELi3EEENS4_18smem_ptr_flag_bitsILi32EEENST_INS5_IJNSA_ILi8EEENSA_ILi32EEEEEENS5_IJS18_SD_EEEEEEEvNS4_8identityES11_S1C_vS1D_EENS_8epilogue10collective18CollectiveEpilogueINS1F_23Sm100TmaWarpSpecializedILi4ELi2ELi16ELb1ELb0EEEJSI_NS5_IJNST_ISG_SD_EENST_IS18_SD_EEEEEfSJ_fSJ_NS1F_6fusion15FusionCallbacksIS1J_NS1N_17LinearCombinationIffffLNS_15FloatRoundStyleE2EEESI_S1M_JEEENS4_5SM1004TMEM4LOAD26SM100_TMEM_LOAD_16dp128b8xENS4_13SM90_TMA_LOADES1C_NS4_17SM75_U32x4_LDSM_NENS4_14SM90_TMA_STOREES1C_NS4_17SM90_U32x4_STSM_NENS4_39AutoVectorizingCopyWithAssumedAlignmentILi128EEEEEEvvEEEEvNT_6ParamsE)
        .other          _ZN7cutlass13device_kernelINS_4gemm6kernel13GemmUniversalIN4cute5tupleIJiiiiEEENS1_10collective13CollectiveMmaINS1_35MainloopSm100TmaUmmaWarpSpecializedILi2ELi2ELi4ENS5_IJNS4_1CILi4EEENSA_ILi2EEENSA_ILi1EEEEEEEENS5_IJNSA_ILi64EEENSA_ILi256EEESG_EEEfNS5_IJlSD_lEEEfSJ_NS4_8TiledMMAINS4_8MMA_AtomIJNS4_17SM100_MMA_TF32_SSINS_10tfloat32_tESN_fLi64ELi256ELNS4_4UMMA5MajorE0ELSP_0ELNSO_7ScaleInE0ELSQ_0EEEEEENS4_6LayoutINS5_IJSD_SD_SD_EEENS5_IJNSA_ILi0EEESV_SV_EEEEENS5_IJNS4_10UnderscoreESY_SY_EEEEENS4_23SM90_TMA_LOAD_MULTICASTENS4_14ComposedLayoutINS4_7SwizzleILi3ELi4ELi3EEENS4_18smem_ptr_flag_bitsILi32EEENST_INS5_IJNSA_ILi8EEENSA_ILi32EEEEEENS5_IJS18_SD_EEEEEEEvNS4_8identityES11_S1C_vS1D_EENS_8epilogue10collective18CollectiveEpilogueINS1F_23Sm100TmaWarpSpecializedILi4ELi2ELi16ELb1ELb0EEEJSI_NS5_IJNST_ISG_SD_EENST_IS18_SD_EEEEEfSJ_fSJ_NS1F_6fusion15FusionCallbacksIS1J_NS1N_17LinearCombinationIffffLNS_15FloatRoundStyleE2EEESI_S1M_JEEENS4_5SM1004TMEM4LOAD26SM100_TMEM_LOAD_16dp128b8xENS4_13SM90_TMA_LOADES1C_NS4_17SM75_U32x4_LDSM_NENS4_14SM90_TMA_STOREES1C_NS4_17SM90_U32x4_STSM_NENS4_39AutoVectorizingCopyWithAssumedAlignmentILi128EEEEEEvvEEEEvNT_6ParamsE,@"STO_CUDA_ENTRY STV_DEFAULT"
_ZN7cutlass13device_kernelINS_4gemm6kernel13GemmUniversalIN4cute5tupleIJiiiiEEENS1_10collective13CollectiveMmaINS1_35MainloopSm100TmaUmmaWarpSpecializedILi2ELi2ELi4ENS5_IJNS4_1CILi4EEENSA_ILi2EEENSA_ILi1EEEEEEEENS5_IJNSA_ILi64EEENSA_ILi256EEESG_EEEfNS5_IJlSD_lEEEfSJ_NS4_8TiledMMAINS4_8MMA_AtomIJNS4_17SM100_MMA_TF32_SSINS_10tfloat32_tESN_fLi64ELi256ELNS4_4UMMA5MajorE0ELSP_0ELNSO_7ScaleInE0ELSQ_0EEEEEENS4_6LayoutINS5_IJSD_SD_SD_EEENS5_IJNSA_ILi0EEESV_SV_EEEEENS5_IJNS4_10UnderscoreESY_SY_EEEEENS4_23SM90_TMA_LOAD_MULTICASTENS4_14ComposedLayoutINS4_7SwizzleILi3ELi4ELi3EEENS4_18smem_ptr_flag_bitsILi32EEENST_INS5_IJNSA_ILi8EEENSA_ILi32EEEEEENS5_IJS18_SD_EEEEEEEvNS4_8identityES11_S1C_vS1D_EENS_8epilogue10collective18CollectiveEpilogueINS1F_23Sm100TmaWarpSpecializedILi4ELi2ELi16ELb1ELb0EEEJSI_NS5_IJNST_ISG_SD_EENST_IS18_SD_EEEEEfSJ_fSJ_NS1F_6fusion15FusionCallbacksIS1J_NS1N_17LinearCombinationIffffLNS_15FloatRoundStyleE2EEESI_S1M_JEEENS4_5SM1004TMEM4LOAD26SM100_TMEM_LOAD_16dp128b8xENS4_13SM90_TMA_LOADES1C_NS4_17SM75_U32x4_LDSM_NENS4_14SM90_TMA_STOREES1C_NS4_17SM90_U32x4_STSM_NENS4_39AutoVectorizingCopyWithAssumedAlignmentILi128EEEEEEvvEEEEvNT_6ParamsE:
[----:B------:R-:W1:Y:S01]  /*0000*/  LDC R1, c[0x0][0x37c] ;  /* 0x0000df00ff017b82 */ /* 0x000e620000000800 */
[----:B------:R-:W2:Y:S01]  /*0010*/  S2R R76, SR_TID.X ;  /* 0x00000000004c7919 */ /* 0x000ea20000002100 */
[----:B------:R-:W3:Y:S01]  /*0020*/  LDCU.64 UR8, c[0x0][0x890] ;  /* 0x00011200ff0877ac */ /* 0x000ee20008000a00 */
[----:B------:R-:W-:Y:S02]  /*0030*/  PRMT R64, RZ, 0x7610, R64 ;  /* 0x00007610ff407816 */ /* 0x000fe40000000040 */
[----:B------:R-:W-:Y:S01]  /*0040*/  ELECT P4, URZ, PT ;  /* 0x0000000000ff782f */ /* 0x000fe20003880000 */
[----:B---3--:R-:W-:-:S04]  /*0050*/  UISETP.NE.U32.AND UP0, UPT, UR8, URZ, UPT ;  /* 0x000000ff0800728c */ /* 0x008fc8000bf05070 */
[----:B------:R-:W-:Y:S01]  /*0060*/  UISETP.NE.AND.EX UP0, UPT, UR9, URZ, UPT, UP0 ;  /* 0x000000ff0900728c */ /* 0x000fe2000bf05300 */
[----:B--2---:R-:W-:-:S05]  /*0070*/  SHF.R.U32.HI R65, RZ, 0x5, R76 ;  /* 0x00000005ff417819 */ /* 0x004fca000001164c */
[----:B------:R-:W2:Y:S02]  /*0080*/  SHFL.IDX PT, R0, R65, RZ, 0x1f ;  /* 0x00001fff41007589 */ /* 0x000ea400000e0000 */
[----:B--2---:R-:W-:Y:S01]  /*0090*/  R2UR UR17, R0 ;  /* 0x00000000001172ca */ /* 0x004fe200000e0000 */
[----:B-1----:R-:W-:-:S14]  /*00a0*/  BRA.U UP0, `(.L_x_0) ;  /* 0x0000000100307547 */ /* 0x002fdc000b800000 */
[----:B------:R-:W1:Y:S02]  /*00b0*/  LDCU.64 UR4, c[0x0][0x888] ;  /* 0x00011100ff0477ac */ /* 0x000e640008000a00 */
[----:B-1----:R-:W-:-:S04]  /*00c0*/  UISETP.NE.U32.AND UP0, UPT, UR4, URZ, UPT ;  /* 0x000000ff0400728c */ /* 0x002fc8000bf05070 */
[----:B------:R-:W-:-:S09]  /*00d0*/  UISETP.NE.AND.EX UP0, UPT, UR5, URZ, UPT, UP0 ;  /* 0x000000ff0500728c */ /* 0x000fd2000bf05300 */
[----:B------:R-:W-:Y:S05]  /*00e0*/  BRA.U !UP0, `(.L_x_1) ;  /* 0x0000000108147547 */ /* 0x000fea000b800000 */
[----:B------:R-:W1:Y:S01]  /*00f0*/  LDC.64 R26, c[0x0][0x888] ;  /* 0x00022200ff1a7b82 */ /* 0x000e620000000a00 */
[----:B------:R-:W1:Y:S02]  /*0100*/  LDCU.64 UR4, c[0x0][0x358] ;  /* 0x00006b00ff0477ac */ /* 0x000e640008000a00 */
[----:B-1----:R1:W5:Y:S01]  /*0110*/  LDG.E R26, desc[UR4][R26.64] ;  /* 0x000000041a1a7981 */ /* 0x002362000c1e1900 */
[----:B------:R-:W-:Y:S01]  /*0120*/  HFMA2 R64, -RZ, RZ, 0, 5.9604644775390625e-08 ;  /* 0x00000001ff407431 */ /* 0x000fe200000001ff */
[----:B------:R-:W-:Y:S05]  /*0130*/  BRA `(.L_x_0) ;  /* 0x00000000000c7947 */ /* 0x000fea0003800000 */
.L_x_1:
[----:B------:R-:W1:Y:S01]  /*0140*/  LDCU UR4, c[0x0][0x880] ;  /* 0x00011000ff0477ac */ /* 0x000e620008000800 */
[----:B------:R-:W-:Y:S01]  /*0150*/  HFMA2 R64, -RZ, RZ, 0, 5.9604644775390625e-08 ;  /* 0x00000001ff407431 */ /* 0x000fe200000001ff */
[----:B-1----:R-:W-:-:S07]  /*0160*/  MOV R26, UR4 ;  /* 0x00000004001a7c02 */ /* 0x002fce0008000f00 */
.L_x_0:
[----:B------:R-:W2:Y:S02]  /*0170*/  LDCU.64 UR4, c[0x0][0x8b0] ;  /* 0x00011600ff0477ac */ /* 0x000ea40008000a00 */
[----:B--2---:R-:W-:-:S04]  /*0180*/  UISETP.NE.U32.AND UP0, UPT, UR4, URZ, UPT ;  /* 0x000000ff0400728c */ /* 0x004fc8000bf05070 */
[----:B------:R-:W-:-:S09]  /*0190*/  UISETP.NE.AND.EX UP0, UPT, UR5, URZ, UPT, UP0 ;  /* 0x000000ff0500728c */ /* 0x000fd2000bf05300 */
[----:B------:R-:W-:Y:S05]  /*01a0*/  BRA.U UP0, `(.L_x_2) ;  /* 0x0000000100287547 */ /* 0x000fea000b800000 */
[----:B------:R-:W2:Y:S02]  /*01b0*/  LDCU.64 UR4, c[0x0][0x8a8] ;  /* 0x00011500ff0477ac */ /* 0x000ea40008000a00 */
[----:B--2---:R-:W-:-:S04]  /*01c0*/  UISETP.NE.U32.AND UP0, UPT, UR4, URZ, UPT ;  /* 0x000000ff0400728c */ /* 0x004fc8000bf05070 */
[----:B------:R-:W-:-:S09]  /*01d0*/  UISETP.NE.AND.EX UP0, UPT, UR5, URZ, UPT, UP0 ;  /* 0x000000ff0500728c */ /* 0x000fd2000bf05300 */
[----:B------:R-:W-:Y:S05]  /*01e0*/  BRA.U !UP0, `(.L_x_3) ;  /* 0x0000000108107547 */ /* 0x000fea000b800000 */
[----:B------:R-:W2:Y:S01]  /*01f0*/  LDC.64 R24, c[0x0][0x8a8] ;  /* 0x00022a00ff187b82 */ /* 0x000ea20000000a00 */
[----:B------:R-:W2:Y:S02]  /*0200*/  LDCU.64 UR4, c[0x0][0x358] ;  /* 0x00006b00ff0477ac */ /* 0x000ea40008000a00 */
[----:B--2---:R2:W5:Y:S01]  /*0210*/  LDG.E R24, desc[UR4][R24.64] ;  /* 0x0000000418187981 */ /* 0x004562000c1e1900 */
[----:B------:R-:W-:Y:S05]  /*0220*/  BRA `(.L_x_2) ;  /* 0x0000000000087947 */ /* 0x000fea0003800000 */
.L_x_3:
[----:B------:R-:W2:Y:S02]  /*0230*/  LDCU UR4, c[0x0][0x8a0] ;  /* 0x00011400ff0477ac */ /* 0x000ea40008000800 */
[----:B--2---:R-:W-:Y:S02]  /*0240*/  MOV R24, UR4 ;  /* 0x0000000400187c02 */ /* 0x004fe40008000f00 */
.L_x_2:
[----:B------:R-:W-:Y:S01]  /*0250*/  IMAD.U32 R0, RZ, RZ, UR17 ;  /* 0x00000011ff007e24 */ /* 0x000fe2000f8e00ff */
[----:B------:R-:W-:Y:S04]  /*0260*/  BSSY.RECONVERGENT B0, `(.L_x_4) ;  /* 0x000000c000007945 */ /* 0x000fe80003800200 */
[C---:B------:R-:W-:Y:S02]  /*0270*/  ISETP.NE.OR P1, PT, R0.reuse, 0x1, !P4 ;  /* 0x000000010000780c */ /* 0x040fe40006725670 */
[----:B------:R-:W-:-:S11]  /*0280*/  ISETP.NE.OR P0, PT, R0, 0x3, !P4 ;  /* 0x000000030000780c */ /* 0x000fd60006705670 */
[----:B------:R-:W-:Y:S05]  /*0290*/  @P1 BRA `(.L_x_5) ;  /* 0x0000000000201947 */ /* 0x000fea0003800000 */
[----:B------:R-:W3:Y:S02]  /*02a0*/  LDCU.64 UR4, c[0x0][0x348] ;  /* 0x00006900ff0477ac */ /* 0x000ee40008000a00 */
[----:B---3--:R-:W-:Y:S02]  /*02b0*/  UIADD3 UR6, UP1, UPT, UR4, 0x80, URZ ;  /* 0x0000008004067890 */ /* 0x008fe4000ff3e0ff */
[----:B------:R-:W-:Y:S02]  /*02c0*/  UIADD3 UR4, UP0, UPT, UR4, 0x180, URZ ;  /* 0x0000018004047890 */ /* 0x000fe4000ff1e0ff */
[----:B------:R-:W-:Y:S02]  /*02d0*/  UIADD3.X UR7, UPT, UPT, URZ, UR5, URZ, UP1, !UPT ;  /* 0x00000005ff077290 */ /* 0x000fe40008ffe4ff */
[----:B------:R-:W-:-:S07]  /*02e0*/  UIADD3.X UR5, UPT, UPT, URZ, UR5, URZ, UP0, !UPT ;  /* 0x00000005ff057290 */ /* 0x000fce00087fe4ff */
[----:B------:R3:W-:Y:S02]  /*02f0*/  UTMACCTL.PF [UR6] ;  /* 0x00000000060079b9 */ /* 0x0007e40008040000 */
[----:B------:R3:W-:Y:S02]  /*0300*/  UTMACCTL.PF [UR4] ;  /* 0x00000000040079b9 */ /* 0x0007e40008040000 */
[----:B---3--:R-:W-:Y:S01]  /*0310*/  NOP ;  /* 0x0000000000007918 */ /* 0x008fe20000000000 */
.L_x_5:
[----:B------:R-:W-:Y:S05]  /*0320*/  BSYNC.RECONVERGENT B0 ;  /* 0x0000000000007941 */ /* 0x000fea0003800200 */
.L_x_4:
[----:B------:R-:W-:Y:S04]  /*0330*/  BSSY.RECONVERGENT B0, `(.L_x_6) ;  /* 0x000000a000007945 */ /* 0x000fe80003800200 */
        /* <DEDUP_REMOVED lines=9> */
.L_x_7:
[----:B------:R-:W-:Y:S05]  /*03d0*/  BSYNC.RECONVERGENT B0 ;  /* 0x0000000000007941 */ /* 0x000fea0003800200 */
.L_x_6:
[----:B------:R-:W3:Y:S01]  /*03e0*/  LDCU.64 UR4, c[0x0][0x888] ;  /* 0x00011100ff0477ac */ /* 0x000ee20008000a00 */
[----:B------:R-:W-:Y:S02]  /*03f0*/  UISETP.EQ.U32.AND UP1, UPT, UR8, URZ, UPT ;  /* 0x000000ff0800728c */ /* 0x000fe4000bf22070 */
[----:B------:R-:W-:Y:S02]  /*0400*/  UPLOP3.LUT UP4, UPT, UPT, UPT, UPT, 0x80, 0x8 ;  /* 0x000000000008789c */ /* 0x000fe40003f8f070 */
[----:B---3--:R-:W-:-:S04]  /*0410*/  UISETP.NE.U32.AND UP0, UPT, UR4, URZ, UPT ;  /* 0x000000ff0400728c */ /* 0x008fc8000bf05070 */
[----:B------:R-:W-:-:S04]  /*0420*/  UISETP.NE.AND.EX UP0, UPT, UR5, URZ, UPT, UP0 ;  /* 0x000000ff0500728c */ /* 0x000fc8000bf05300 */
[----:B------:R-:W-:-:S04]  /*0430*/  UISETP.EQ.OR.EX UP2, UPT, UR9, URZ, !UP0, UP1 ;  /* 0x000000ff0900728c */ /* 0x000fc8000c742710 */
[----:B------:R-:W-:-:S06]  /*0440*/  UP2UR UR4, UPR, URZ, 0x4 ;  /* 0x00000004ff047883 */ /* 0x000fcc0008000000 */
[----:B------:R-:W-:Y:S01]  /*0450*/  MOV R68, UR4 ;  /* 0x0000000400447c02 */ /* 0x000fe20008000f00 */
[----:B------:R-:W-:Y:S06]  /*0460*/  BRA.U !UP2, `(.L_x_8) ;  /* 0x000000010a207547 */ /* 0x000fec000b800000 */
[----:B------:R-:W-:Y:S01]  /*0470*/  UISETP.NE.U32.AND UP1, UPT, UR8, URZ, UPT ;  /* 0x000000ff0800728c */ /* 0x000fe2000bf25070 */
[----:B-----5:R-:W-:Y:S01]  /*0480*/  FSETP.NEU.AND P0, PT, R26, RZ, PT ;  /* 0x000000ff1a00720b */ /* 0x020fe20003f0d000 */
[----:B------:R-:W-:Y:S02]  /*0490*/  USEL UR4, URZ, 0xffffffff, UP0 ;  /* 0xffffffffff047887 */ /* 0x000fe40008000000 */
[----:B------:R-:W-:-:S10]  /*04a0*/  UISETP.NE.AND.EX UP1, UPT, UR9, URZ, UPT, UP1 ;  /* 0x000000ff0900728c */ /* 0x000fd4000bf25310 */
[----:B------:R-:W-:Y:S01]  /*04b0*/  VOTEU.ANY UP0, P0 ;  /* 0x0000000000ff7886 */ /* 0x000fe20000000100 */
[----:B------:R-:W-:-:S04]  /*04c0*/  @!UP1 USEL UR4, URZ, 0xffffffff, UP0 ;  /* 0xffffffffff049887 */ /* 0x000fc80008000000 */
[----:B------:R-:W-:-:S04]  /*04d0*/  ULOP3.LUT UR4, UR4, 0x1, URZ, 0xc0, !UPT ;  /* 0x0000000104047892 */ /* 0x000fc8000f8ec0ff */
[----:B------:R-:W-:-:S11]  /*04e0*/  UISETP.NE.U32.AND UP4, UPT, UR4, 0x1, UPT ;  /* 0x000000010400788c */ /* 0x000fd6000bf85070 */
.L_x_8:
[----:B------:R-:W3:Y:S01]  /*04f0*/  SHFL.IDX PT, R2, R65, RZ, 0x1f ;  /* 0x00001fff41027589 */ /* 0x000ee200000e0000 */
[----:B------:R-:W-:-:S04]  /*0500*/  UISETP.NE.AND UP0, UPT, UR17, 0x2, UPT ;  /* 0x000000021100788c */ /* 0x000fc8000bf05270 */
[----:B------:R-:W-:Y:S01]  /*0510*/  USEL UR54, URZ, 0x1, UP0 ;  /* 0x00000001ff367887 */ /* 0x000fe20008000000 */
[----:B---3--:R-:W-:-:S13]  /*0520*/  ISETP.NE.AND P0, PT, R2, RZ, PT ;  /* 0x000000ff0200720c */ /* 0x008fda0003f05270 */
[----:B------:R-:W-:Y:S05]  /*0530*/  @P0 BRA `(.L_x_9) ;  /* 0x0000000000480947 */ /* 0x000fea0003800000 */
[----:B------:R-:W3:Y:S01]  /*0540*/  S2UR UR4, SR_CgaCtaId ;  /* 0x00000000000479c3 */ /* 0x000ee20000008800 */
[----:B------:R-:W-:Y:S01]  /*0550*/  UMOV UR5, 0x400 ;  /* 0x0000040000057882 */ /* 0x000fe20000000000 */
[----:B------:R-:W-:Y:S01]  /*0560*/  UMOV UR8, 0x1 ;  /* 0x0000000100087882 */ /* 0x000fe20000000000 */
[----:B------:R-:W-:Y:S01]  /*0570*/  UMOV UR6, 0x5 ;  /* 0x0000000500067882 */ /* 0x000fe20000000000 */
[----:B------:R-:W-:-:S04]  /*0580*/  UIADD3 UR8, UPT, UPT, -UR8, 0x100000, URZ ;  /* 0x0010000008087890 */ /* 0x000fc8000fffe1ff */
[----:B------:R-:W-:Y:S02]  /*0590*/  USHF.L.U32 UR9, UR8, 0xb, URZ ;  /* 0x0000000b08097899 */ /* 0x000fe400080006ff */
[----:B------:R-:W-:Y:S02]  /*05a0*/  USHF.L.U32 UR8, UR8, 0x1, URZ ;  /* 0x0000000108087899 */ /* 0x000fe400080006ff */
[----:B------:R-:W-:-:S04]  /*05b0*/  UIADD3 UR6, UPT, UPT, -UR6, 0x100000, URZ ;  /* 0x0010000006067890 */ /* 0x000fc8000fffe1ff */
[----:B------:R-:W-:Y:S02]  /*05c0*/  USHF.L.U32 UR7, UR6, 0xb, URZ ;  /* 0x0000000b06077899 */ /* 0x000fe400080006ff */
[----:B------:R-:W-:Y:S01]  /*05d0*/  USHF.L.U32 UR6, UR6, 0x1, URZ ;  /* 0x0000000106067899 */ /* 0x000fe200080006ff */
[----:B------:R-:W-:Y:S01]  /*05e0*/  ELECT P0, URZ, PT ;  /* 0x0000000000ff782f */ /* 0x000fe20003800000 */
[----:B---3--:R-:W-:Y:S01]  /*05f0*/  ULEA UR4, UR4, UR5, 0x18 ;  /* 0x0000000504047291 */ /* 0x008fe2000f8ec0ff */
[----:B------:R-:W3:Y:S11]  /*0600*/  FENCE.VIEW.ASYNC.S ;  /* 0x00000000000073c6 */ /* 0x000ef60000000000 */
[----:B---3--:R3:W4:Y:S01]  /*0610*/  SYNCS.EXCH.64 URZ, [UR4], UR8 ;  /* 0x0000000804ff75b2 */ /* 0x0087220008000100 */
[----:B------:R3:W1:Y:S01]  /*0620*/  SYNCS.EXCH.64 URZ, [UR4+0x10], UR6 ;  /* 0x0000100604ff75b2 */ /* 0x0006620008000100 */
[----:B------:R3:W1:Y:S01]  /*0630*/  SYNCS.EXCH.64 URZ, [UR4+0x8], UR8 ;  /* 0x0000080804ff75b2 */ /* 0x0006620008000100 */
[----:B------:R3:W1:Y:S01]  /*0640*/  SYNCS.EXCH.64 URZ, [UR4+0x18], UR6 ;  /* 0x0000180604ff75b2 */ /* 0x0006620008000100 */
[----:B------:R-:W-:Y:S01]  /*0650*/  NOP ;  /* 0x0000000000007918 */ /* 0x000fe20000000000 */
.L_x_9:
[----:B------:R-:W2:Y:S01]  /*0660*/  SHFL.IDX PT, R2, R65, RZ, 0x1f ;  /* 0x00001fff41027589 */ /* 0x000ea200000e0000 */
[----:B------:R-:W-:Y:S01]  /*0670*/  NOP ;  /* 0x0000000000007918 */ /* 0x000fe20000000000 */
[----:B--2---:R-:W-:-:S13]  /*0680*/  ISETP.NE.AND P0, PT, R2, 0x1, PT ;  /* 0x000000010200780c */ /* 0x004fda0003f05270 */
[----:B------:R-:W-:Y:S05]  /*0690*/  @P0 BRA `(.L_x_10) ;  /* 0x0000000000580947 */ /* 0x000fea0003800000 */
[----:B---3--:R-:W2:Y:S01]  /*06a0*/  S2UR UR4, SR_CgaCtaId ;  /* 0x00000000000479c3 */ /* 0x008ea20000008800 */
        /* <DEDUP_REMOVED lines=10> */
[----:B--2---:R-:W-:Y:S01]  /*0750*/  ULEA UR4, UR4, UR5, 0x18 ;  /* 0x0000000504047291 */ /* 0x004fe2000f8ec0ff */
[----:B------:R-:W2:Y:S11]  /*0760*/  FENCE.VIEW.ASYNC.S ;  /* 0x00000000000073c6 */ /* 0x000eb60000000000 */
[----:B--2---:R2:W3:Y:S01]  /*0770*/  SYNCS.EXCH.64 URZ, [UR4+0x20], UR8 ;  /* 0x0000200804ff75b2 */ /* 0x0044e20008000100 */
[----:B------:R2:W1:Y:S01]  /*0780*/  SYNCS.EXCH.64 URZ, [UR4+0x40], UR6 ;  /* 0x0000400604ff75b2 */ /* 0x0004620008000100 */
[----:B------:R2:W1:Y:S01]  /*0790*/  SYNCS.EXCH.64 URZ, [UR4+0x28], UR8 ;  /* 0x0000280804ff75b2 */ /* 0x0004620008000100 */
[----:B------:R2:W1:Y:S01]  /*07a0*/  SYNCS.EXCH.64 URZ, [UR4+0x48], UR6 ;  /* 0x0000480604ff75b2 */ /* 0x0004620008000100 */
[----:B------:R2:W1:Y:S01]  /*07b0*/  SYNCS.EXCH.64 URZ, [UR4+0x30], UR8 ;  /* 0x0000300804ff75b2 */ /* 0x0004620008000100 */
[----:B------:R2:W1:Y:S01]  /*07c0*/  SYNCS.EXCH.64 URZ, [UR4+0x50], UR6 ;  /* 0x0000500604ff75b2 */ /* 0x0004620008000100 */
[----:B------:R2:W1:Y:S01]  /*07d0*/  SYNCS.EXCH.64 URZ, [UR4+0x38], UR8 ;  /* 0x0000380804ff75b2 */ /* 0x0004620008000100 */
[----:B------:R2:W1:Y:S01]  /*07e0*/  SYNCS.EXCH.64 URZ, [UR4+0x58], UR6 ;  /* 0x0000580604ff75b2 */ /* 0x0004620008000100 */
[----:B------:R-:W-:Y:S01]  /*07f0*/  NOP ;  /* 0x0000000000007918 */ /* 0x000fe20000000000 */
.L_x_10:
[----:B------:R-:W4:Y:S01]  /*0800*/  SHFL.IDX PT, R2, R65, RZ, 0x1f ;  /* 0x00001fff41027589 */ /* 0x000f2200000e0000 */
[----:B------:R-:W-:Y:S01]  /*0810*/  NOP ;  /* 0x0000000000007918 */ /* 0x000fe20000000000 */
[----:B----4-:R-:W-:-:S13]  /*0820*/  ISETP.NE.AND P0, PT, R2, 0x3, PT ;  /* 0x000000030200780c */ /* 0x010fda0003f05270 */
[----:B------:R-:W-:Y:S05]  /*0830*/  @P0 BRA `(.L_x_11) ;  /* 0x0000000000300947 */ /* 0x000fea0003800000 */
[----:B--23--:R-:W2:Y:S01]  /*0840*/  S2UR UR4, SR_CgaCtaId ;  /* 0x00000000000479c3 */ /* 0x00cea20000008800 */
[----:B------:R-:W-:Y:S01]  /*0850*/  UMOV UR6, 0x400 ;  /* 0x0000040000067882 */ /* 0x000fe20000000000 */
[----:B------:R-:W-:Y:S01]  /*0860*/  UMOV UR5, 0x20 ;  /* 0x0000002000057882 */ /* 0x000fe20000000000 */
[----:B------:R-:W-:Y:S01]  /*0870*/  ELECT P0, URZ, PT ;  /* 0x0000000000ff782f */ /* 0x000fe20003800000 */
[----:B--2---:R-:W-:Y:S02]  /*0880*/  ULEA UR6, UR4, UR6, 0x18 ;  /* 0x0000000604067291 */ /* 0x004fe4000f8ec0ff */
[----:B------:R-:W-:-:S04]  /*0890*/  UIADD3 UR4, UPT, UPT, -UR5, 0x100000, URZ ;  /* 0x0010000005047890 */ /* 0x000fc8000fffe1ff */
[----:B------:R-:W-:Y:S02]  /*08a0*/  USHF.L.U32 UR5, UR4, 0xb, URZ ;  /* 0x0000000b04057899 */ /* 0x000fe400080006ff */
[----:B------:R-:W-:Y:S01]  /*08b0*/  USHF.L.U32 UR4, UR4, 0x1, URZ ;  /* 0x0000000104047899 */ /* 0x000fe200080006ff */
[----:B------:R-:W2:Y:S11]  /*08c0*/  FENCE.VIEW.ASYNC.S ;  /* 0x00000000000073c6 */ /* 0x000eb60000000000 */
[----:B--2---:R4:W2:Y:S01]  /*08d0*/  SYNCS.EXCH.64 URZ, [UR6+0x60], UR4 ;  /* 0x0000600406ff75b2 */ /* 0x0048a20008000100 */
[----:B------:R4:W3:Y:S02]  /*08e0*/  SYNCS.EXCH.64 URZ, [UR6+0x68], UR4 ;  /* 0x0000680406ff75b2 */ /* 0x0008e40008000100 */
[----:B----4-:R-:W-:Y:S01]  /*08f0*/  NOP ;  /* 0x0000000000007918 */ /* 0x010fe20000000000 */
.L_x_11:
[----:B------:R-:W4:Y:S01]  /*0900*/  SHFL.IDX PT, R2, R65, RZ, 0x1f ;  /* 0x00001fff41027589 */ /* 0x000f2200000e0000 */
[----:B------:R-:W-:Y:S01]  /*0910*/  NOP ;  /* 0x0000000000007918 */ /* 0x000fe20000000000 */
[----:B----4-:R-:W-:-:S13]  /*0920*/  ISETP.NE.AND P0, PT, R2, 0x4, PT ;  /* 0x000000040200780c */ /* 0x010fda0003f05270 */
[----:B------:R-:W-:Y:S05]  /*0930*/  @P0 BRA `(.L_x_12) ;  /* 0x00000000004c0947 */ /* 0x000fea0003800000 */
[----:B--23--:R-:W2:Y:S01]  /*0940*/  S2UR UR6, SR_CgaCtaId ;  /* 0x00000000000679c3 */ /* 0x00cea20000008800 */
[----:B------:R-:W-:Y:S01]  /*0950*/  UMOV UR4, 0x720 ;  /* 0x0000072000047882 */ /* 0x000fe20000000000 */
[----:B------:R-:W-:Y:S01]  /*0960*/  UMOV UR5, 0x400 ;  /* 0x0000040000057882 */ /* 0x000fe20000000000 */
[----:B------:R-:W-:Y:S01]  /*0970*/  USEL UR4, UR4, 0x620, UP4 ;  /* 0x0000062004047887 */ /* 0x000fe2000a000000 */
[----:B------:R-:W-:Y:S01]  /*0980*/  UMOV UR8, 0x1 ;  /* 0x0000000100087882 */ /* 0x000fe20000000000 */
[----:B------:R-:W-:Y:S01]  /*0990*/  ELECT P0, URZ, PT ;  /* 0x0000000000ff782f */ /* 0x000fe20003800000 */
[----:B------:R-:W-:-:S04]  /*09a0*/  UIADD3 UR8, UPT, UPT, -UR8, 0x100000, URZ ;  /* 0x0010000008087890 */ /* 0x000fc8000fffe1ff */
[----:B------:R-:W-:Y:S02]  /*09b0*/  USHF.L.U32 UR9, UR8, 0xb, URZ ;  /* 0x0000000b08097899 */ /* 0x000fe400080006ff */
[----:B------:R-:W-:Y:S02]  /*09c0*/  USHF.L.U32 UR8, UR8, 0x1, URZ ;  /* 0x0000000108087899 */ /* 0x000fe400080006ff */
[----:B--2---:R-:W-:Y:S02]  /*09d0*/  ULEA UR6, UR6, UR5, 0x18 ;  /* 0x0000000506067291 */ /* 0x004fe4000f8ec0ff */
[----:B------:R-:W-:-:S04]  /*09e0*/  UIADD3 UR4, UPT, UPT, -UR4, 0x100000, URZ ;  /* 0x0010000004047890 */ /* 0x000fc8000fffe1ff */
[----:B------:R-:W-:Y:S02]  /*09f0*/  USHF.L.U32 UR5, UR4, 0xb, URZ ;  /* 0x0000000b04057899 */ /* 0x000fe400080006ff */
[----:B------:R-:W-:Y:S01]  /*0a00*/  USHF.L.U32 UR4, UR4, 0x1, URZ ;  /* 0x0000000104047899 */ /* 0x000fe200080006ff */
[----:B------:R-:W2:Y:S03]  /*0a10*/  FENCE.VIEW.ASYNC.S ;  /* 0x00000000000073c6 */ /* 0x000ea60000000000 */
[----:B--2---:R4:W2:Y:S08]  /*0a20*/  SYNCS.EXCH.64 URZ, [UR6+0x70], UR8 ;  /* 0x0000700806ff75b2 */ /* 0x0048b00008000100 */
[----:B------:R4:W3:Y:S01]  /*0a30*/  SYNCS.EXCH.64 URZ, [UR6+0x80], UR4 ;  /* 0x0000800406ff75b2 */ /* 0x0008e20008000100 */
[----:B------:R4:W1:Y:S01]  /*0a40*/  SYNCS.EXCH.64 URZ, [UR6+0x78], UR8 ;  /* 0x0000780806ff75b2 */ /* 0x0008620008000100 */
[----:B------:R4:W1:Y:S02]  /*0a50*/  SYNCS.EXCH.64 URZ, [UR6+0x88], UR4 ;  /* 0x0000880406ff75b2 */ /* 0x0008640008000100 */
[----:B----4-:R-:W-:Y:S01]  /*0a60*/  NOP ;  /* 0x0000000000007918 */ /* 0x010fe20000000000 */
.L_x_12:
[----:B------:R-:W4:Y:S01]  /*0a70*/  SHFL.IDX PT, R2, R65, RZ, 0x1f ;  /* 0x00001fff41027589 */ /* 0x000f2200000e0000 */
[----:B------:R-:W-:Y:S01]  /*0a80*/  NOP ;  /* 0x0000000000007918 */ /* 0x000fe20000000000 */
[----:B----4-:R-:W-:-:S13]  /*0a90*/  ISETP.NE.AND P0, PT, R2, 0x5, PT ;  /* 0x000000050200780c */ /* 0x010fda0003f05270 */
[----:B------:R-:W-:Y:S05]  /*0aa0*/  @P0 BRA `(.L_x_13) ;  /* 0x0000000000580947 */ /* 0x000fea0003800000 */
[----:B--23--:R-:W2:Y:S01]  /*0ab0*/  S2UR UR4, SR_CgaCtaId ;  /* 0x00000000000479c3 */ /* 0x00cea20000008800 */
        /* <DEDUP_REMOVED lines=12> */
[----:B--2---:R4:W2:Y:S01]  /*0b80*/  SYNCS.EXCH.64 URZ, [UR4+0x90], UR8 ;  /* 0x0000900804ff75b2 */ /* 0x0048a20008000100 */
[----:B------:R4:W3:Y:S01]  /*0b90*/  SYNCS.EXCH.64 URZ, [UR4+0xb0], UR6 ;  /* 0x0000b00604ff75b2 */ /* 0x0008e20008000100 */
[----:B------:R4:W1:Y:S01]  /*0ba0*/  SYNCS.EXCH.64 URZ, [UR4+0x98], UR8 ;  /* 0x0000980804ff75b2 */ /* 0x0008620008000100 */
[----:B------:R4:W1:Y:S01]  /*0bb0*/  SYNCS.EXCH.64 URZ, [UR4+0xb8], UR6 ;  /* 0x0000b80604ff75b2 */ /* 0x0008620008000100 */
[----:B------:R4:W1:Y:S01]  /*0bc0*/  SYNCS.EXCH.64 URZ, [UR4+0xa0], UR8 ;  /* 0x0000a00804ff75b2 */ /* 0x0008620008000100 */
[----:B------:R4:W1:Y:S01]  /*0bd0*/  SYNCS.EXCH.64 URZ, [UR4+0xc0], UR6 ;  /* 0x0000c00604ff75b2 */ /* 0x0008620008000100 */
[----:B------:R4:W1:Y:S01]  /*0be0*/  SYNCS.EXCH.64 URZ, [UR4+0xa8], UR8 ;  /* 0x0000a80804ff75b2 */ /* 0x0008620008000100 */
[----:B------:R4:W1:Y:S02]  /*0bf0*/  SYNCS.EXCH.64 URZ, [UR4+0xc8], UR6 ;  /* 0x0000c80604ff75b2 */ /* 0x0008640008000100 */
[----:B----4-:R-:W-:Y:S01]  /*0c00*/  NOP ;  /* 0x0000000000007918 */ /* 0x010fe20000000000 */
.L_x_13:
[----:B------:R-:W4:Y:S01]  /*0c10*/  SHFL.IDX PT, R2, R65, RZ, 0x1f ;  /* 0x00001fff41027589 */ /* 0x000f2200000e0000 */
[----:B------:R-:W1:Y:S01]  /*0c20*/  S2UR UR52, SR_CgaCtaId ;  /* 0x00000000003479c3 */ /* 0x000e620000008800 */
[----:B------:R-:W-:Y:S01]  /*0c30*/  NOP ;  /* 0x0000000000007918 */ /* 0x000fe20000000000 */
[----:B----4-:R-:W-:-:S13]  /*0c40*/  ISETP.NE.AND P0, PT, R2, 0x3, PT ;  /* 0x000000030200780c */ /* 0x010fda0003f05270 */
[----:B-1----:R-:W-:Y:S05]  /*0c50*/  @P0 BRA `(.L_x_14) ;  /* 0x0000000000340947 */ /* 0x002fea0003800000 */
[----:B--23--:R-:W-:Y:S01]  /*0c60*/  UMOV UR4, 0x400 ;  /* 0x0000040000047882 */ /* 0x00cfe20000000000 */
[----:B------:R-:W-:Y:S01]  /*0c70*/  UMOV UR6, 0x20 ;  /* 0x0000002000067882 */ /* 0x000fe20000000000 */
[----:B------:R-:W-:Y:S02]  /*0c80*/  ULEA UR4, UR52, UR4, 0x18 ;  /* 0x0000000434047291 */ /* 0x000fe4000f8ec0ff */
[----:B------:R-:W-:-:S04]  /*0c90*/  UIADD3 UR6, UPT, UPT, -UR6, 0x100000, URZ ;  /* 0x0010000006067890 */ /* 0x000fc8000fffe1ff */
[----:B------:R-:W-:Y:S02]  /*0ca0*/  USHF.L.U32 UR7, UR6, 0xb, URZ ;  /* 0x0000000b06077899 */ /* 0x000fe400080006ff */
[----:B------:R-:W-:Y:S01]  /*0cb0*/  USHF.L.U32 UR6, UR6, 0x1, URZ ;  /* 0x0000000106067899 */ /* 0x000fe200080006ff */
[----:B------:R-:W-:Y:S01]  /*0cc0*/  ELECT P0, URZ, PT ;  /* 0x0000000000ff782f */ /* 0x000fe20003800000 */
[----:B------:R-:W1:Y:S10]  /*0cd0*/  FENCE.VIEW.ASYNC.S ;  /* 0x00000000000073c6 */ /* 0x000e740000000000 */
[----:B-1----:R1:W4:Y:S01]  /*0ce0*/  SYNCS.EXCH.64 URZ, [UR4+0xd0], UR6 ;  /* 0x0000d00604ff75b2 */ /* 0x0023220008000100 */
[----:B------:R1:W2:Y:S01]  /*0cf0*/  SYNCS.EXCH.64 URZ, [UR4+0xe0], UR6 ;  /* 0x0000e00604ff75b2 */ /* 0x0002a20008000100 */
[----:B------:R1:W3:Y:S01]  /*0d00*/  SYNCS.EXCH.64 URZ, [UR4+0xd8], UR6 ;  /* 0x0000d80604ff75b2 */ /* 0x0002e20008000100 */
[----:B------:R1:W1:Y:S01]  /*0d10*/  SYNCS.EXCH.64 URZ, [UR4+0xe8], UR6 ;  /* 0x0000e80604ff75b2 */ /* 0x0002620008000100 */
[----:B------:R-:W-:Y:S01]  /*0d20*/  NOP ;  /* 0x0000000000007918 */ /* 0x000fe20000000000 */
.L_x_14:
[----:B-123--:R-:W1:Y:S01]  /*0d30*/  LDCU UR4, c[0x0][0x36c] ;  /* 0x00006d80ff0477ac */ /* 0x00ee620008000800 */
[----:B------:R-:W-:Y:S01]  /*0d40*/  ISETP.NE.OR P4, PT, R0, 0x2, !P4 ;  /* 0x000000020000780c */ /* 0x000fe20006785670 */
[----:B------:R-:W-:Y:S01]  /*0d50*/  NOP ;  /* 0x0000000000007918 */ /* 0x000fe20000000000 */
[----:B------:R-:W-:Y:S01]  /*0d60*/  LOP3.LUT R0, R76, 0x1f, RZ, 0xc0, !PT ;  /* 0x0000001f4c007812 */ /* 0x000fe200078ec0ff */
[----:B------:R-:W-:Y:S02]  /*0d70*/  UISETP.NE.AND UP5, UPT, UR17, URZ, UPT ;  /* 0x000000ff1100728c */ /* 0x000fe4000bfa5270 */
[----:B-1----:R-:W-:-:S09]  /*0d80*/  UISETP.EQ.U32.AND UP6, UPT, UR4, 0x1, UPT ;  /* 0x000000010400788c */ /* 0x002fd2000bfc2070 */
[----:B------:R-:W-:Y:S05]  /*0d90*/  BRA.U !UP6, `(.L_x_15) ;  /* 0x000000010e087547 */ /* 0x000fea000b800000 */
[----:B----4-:R-:W-:Y:S01]  /*0da0*/  UCGABAR_ARV ;  /* 0x00000000000079c7 */ /* 0x010fe20008000000 */
[----:B------:R-:W-:Y:S05]  /*0db0*/  BRA `(.L_x_16) ;  /* 0x0000000000047947 */ /* 0x000fea0003800000 */
.L_x_15:
[----:B----4-:R-:W-:Y:S01]  /*0dc0*/  NOP ;  /* 0x0000000000007918 */ /* 0x010fe20000000000 */
.L_x_16:
[----:B------:R-:W1:Y:S01]  /*0dd0*/  S2UR UR16, SR_CTAID.X ;  /* 0x00000000001079c3 */ /* 0x000e620000002500 */
[----:B------:R-:W-:-:S05]  /*0de0*/  CS2R.32 R67, SR_CgaSize ;  /* 0x0000000000437805 */ /* 0x000fca0000008a00 */
[----:B------:R-:W-:-:S05]  /*0df0*/  IMAD R67, R67, -0xa0, RZ ;  /* 0xffffff6043437824 */ /* 0x000fca00078e02ff */
[----:B------:R-:W-:-:S14]  /*0e00*/  R2UR UR5, R67 ;  /* 0x00000000430572ca */ /* 0x000fdc00000e0000 */
[----:B------:R-:W2:Y:S01]  /*0e10*/  LDCU UR5, c[0x0][UR5+0x2b0] ;  /* 0x00005600050577ac */ /* 0x000ea20008000800 */
[----:B------:R-:W-:-:S05]  /*0e20*/  CS2R.32 R67, SR_CgaSize ;  /* 0x0000000000437805 */ /* 0x000fca0000008a00 */
[----:B------:R-:W-:-:S05]  /*0e30*/  IMAD R67, R67, -0xa0, RZ ;  /* 0xffffff6043437824 */ /* 0x000fca00078e02ff */
[----:B------:R-:W-:-:S14]  /*0e40*/  R2UR UR4, R67 ;  /* 0x00000000430472ca */ /* 0x000fdc00000e0000 */
[----:B------:R-:W3:Y:S01]  /*0e50*/  LDCU UR4, c[0x0][UR4+0x2b4] ;  /* 0x00005680040477ac */ /* 0x000ee20008000800 */
[----:B------:R-:W4:Y:S01]  /*0e60*/  S2UR UR20, SR_CTAID.Y ;  /* 0x00000000001479c3 */ /* 0x000f220000002600 */
[----:B------:R-:W-:-:S05]  /*0e70*/  CS2R.32 R67, SR_CgaSize ;  /* 0x0000000000437805 */ /* 0x000fca0000008a00 */
[----:B------:R-:W-:-:S05]  /*0e80*/  IMAD R67, R67, -0xa0, RZ ;  /* 0xffffff6043437824 */ /* 0x000fca00078e02ff */
[----:B------:R-:W-:-:S14]  /*0e90*/  R2UR UR7, R67 ;  /* 0x00000000430772ca */ /* 0x000fdc00000e0000 */
[----:B------:R-:W3:Y:S01]  /*0ea0*/  LDCU UR7, c[0x0][UR7+0x2a0] ;  /* 0x00005400070777ac */ /* 0x000ee20008000800 */
[----:B------:R-:W-:-:S05]  /*0eb0*/  CS2R.32 R67, SR_CgaSize ;  /* 0x0000000000437805 */ /* 0x000fca0000008a00 */
[----:B------:R-:W-:-:S05]  /*0ec0*/  IMAD R67, R67, -0xa0, RZ ;  /* 0xffffff6043437824 */ /* 0x000fca00078e02ff */
[----:B------:R-:W-:-:S14]  /*0ed0*/  R2UR UR8, R67 ;  /* 0x00000000430872ca */ /* 0x000fdc00000e0000 */
[----:B------:R-:W3:Y:S01]  /*0ee0*/  LDCU UR8, c[0x0][UR8+0x2a4] ;  /* 0x00005480080877ac */ /* 0x000ee20008000800 */
[----:B------:R-:W-:Y:S02]  /*0ef0*/  ULOP3.LUT UR55, UR52, 0x3, URZ, 0xc0, !UPT ;  /* 0x0000000334377892 */ /* 0x000fe4000f8ec0ff */
[----:B------:R-:W-:Y:S02]  /*0f00*/  USHF.R.U32.HI UR27, URZ, 0x2, UR52 ;  /* 0x00000002ff1b7899 */ /* 0x000fe40008011634 */
[----:B------:R-:W-:Y:S02]  /*0f10*/  UISETP.GT.U32.AND UP1, UPT, UR55, 0xffff, UPT ;  /* 0x0000ffff3700788c */ /* 0x000fe4000bf24070 */
[----:B------:R-:W-:Y:S01]  /*0f20*/  USHF.L.U32 UR38, UR52, 0x8, URZ ;  /* 0x0000000834267899 */ /* 0x000fe200080006ff */
[----:B-1----:R-:W-:Y:S01]  /*0f30*/  I2FP.F32.U32 R3, UR16 ;  /* 0x0000001000037c45 */ /* 0x002fe20008201000 */
[----:B------:R-:W1:Y:S04]  /*0f40*/  LDCU UR21, c[0x0][0xb24] ;  /* 0x00016480ff1577ac */ /* 0x000e680008000800 */
[----:B--2---:R-:W-:Y:S01]  /*0f50*/  FMUL R3, R3, UR5 ;  /* 0x0000000503037c20 */ /* 0x004fe20008400000 */
[----:B------:R-:W2:Y:S01]  /*0f60*/  LDCU UR45, c[0x0][0xb24] ;  /* 0x00016480ff2d77ac */ /* 0x000ea20008000800 */
[----:B----4-:R-:W-:Y:S01]  /*0f70*/  I2FP.F32.U32 R2, UR20 ;  /* 0x0000001400027c45 */ /* 0x010fe20008201000 */
[----:B------:R-:W4:Y:S03]  /*0f80*/  LDCU UR28, c[0x0][0xb30] ;  /* 0x00016600ff1c77ac */ /* 0x000f260008000800 */
[----:B------:R-:W1:Y:S01]  /*0f90*/  F2I.U32.TRUNC.NTZ R3, R3 ;  /* 0x0000000300037305 */ /* 0x000e62000020f000 */
[----:B---3--:R-:W-:Y:S01]  /*0fa0*/  FMUL R2, R2, UR4 ;  /* 0x0000000402027c20 */ /* 0x008fe20008400000 */
[----:B------:R-:W-:-:S02]  /*0fb0*/  ULOP3.LUT UR4, UR52, 0x4, URZ, 0xc0, !UPT ;  /* 0x0000000434047892 */ /* 0x000fc4000f8ec0ff */
[----:B------:R-:W-:Y:S02]  /*0fc0*/  USHF.L.U32 UR37, UR52, 0xb, URZ ;  /* 0x0000000b34257899 */ /* 0x000fe400080006ff */
[----:B------:R-:W-:Y:S02]  /*0fd0*/  UISETP.GT.U32.AND UP0, UPT, UR4, 0xffff, UPT ;  /* 0x0000ffff0400788c */ /* 0x000fe4000bf04070 */
[----:B------:R-:W3:Y:S01]  /*0fe0*/  F2I.U32.TRUNC.NTZ R2, R2 ;  /* 0x0000000200027305 */ /* 0x000ee2000020f000 */
[----:B------:R-:W-:Y:S01]  /*0ff0*/  UMOV UR32, 0x11 ;  /* 0x0000001100207882 */ /* 0x000fe20000000000 */
[----:B------:R-:W-:Y:S02]  /*1000*/  USEL UR31, UR55, 0xffff, !UP1 ;  /* 0x0000ffff371f7887 */ /* 0x000fe4000c800000 */
[----:B------:R-:W-:Y:S01]  /*1010*/  USEL UR30, UR4, 0xffff, !UP0 ;  /* 0x0000ffff041e7887 */ /* 0x000fe2000c000000 */
[----:B-1----:R-:W-:Y:S02]  /*1020*/  R2UR UR5, R3 ;  /* 0x00000000030572ca */ /* 0x002fe400000e0000 */
[----:B---3--:R-:W-:-:S02]  /*1030*/  R2UR UR6, R2 ;  /* 0x00000000020672ca */ /* 0x008fc400000e0000 */
[----:B------:R-:W-:-:S09]  /*1040*/  PRMT R2, RZ, 0x7610, R2 ;  /* 0x00007610ff027816 */ /* 0x000fd20000000002 */
[----:B------:R-:W-:-:S04]  /*1050*/  UIADD3 UR5, UPT, UPT, -UR5, URZ, URZ ;  /* 0x000000ff05057290 */ /* 0x000fc8000fffe1ff */
[----:B------:R-:W-:Y:S02]  /*1060*/  UIMAD UR5, UR7, UR5, UR16 ;  /* 0x00000005070572a4 */ /* 0x000fe4000f8e0210 */
[----:B------:R-:W-:-:S04]  /*1070*/  UIADD3 UR4, UPT, UPT, -UR6, URZ, URZ ;  /* 0x000000ff06047290 */ /* 0x000fc8000fffe1ff */
[----:B------:R-:W-:Y:S01]  /*1080*/  IMAD.U32 R67, RZ, RZ, UR5 ;  /* 0x00000005ff437e24 */ /* 0x000fe2000f8e00ff */
[----:B------:R-:W-:-:S06]  /*1090*/  UIMAD UR4, UR8, UR4, UR20 ;  /* 0x00000004080472a4 */ /* 0x000fcc000f8e0214 */
[----:B------:R-:W-:Y:S01]  /*10a0*/  IMAD.U32 R66, RZ, RZ, UR4 ;  /* 0x00000004ff427e24 */ /* 0x000fe2000f8e00ff */
[----:B--2-4-:R-:W-:Y:S06]  /*10b0*/  BRA.U UP5, `(.L_x_17) ;  /* 0x0000000105747547 */ /* 0x014fec000b800000 */
[----:B------:R-:W-:Y:S02]  /*10c0*/  R2UR UR4, R66 ;  /* 0x00000000420472ca */ /* 0x000fe400000e0000 */
[----:B------:R-:W-:-:S11]  /*10d0*/  R2UR UR8, R67 ;  /* 0x00000000430872ca */ /* 0x000fd600000e0000 */
[----:B------:R-:W-:Y:S02]  /*10e0*/  UISETP.NE.AND UP2, UPT, UR4, URZ, UPT ;  /* 0x000000ff0400728c */ /* 0x000fe4000bf45270 */
[----:B------:R-:W-:Y:S02]  /*10f0*/  UISETP.NE.AND UP3, UPT, UR4, 0x1, UPT ;  /* 0x000000010400788c */ /* 0x000fe4000bf65270 */
[----:B------:R-:W-:Y:S02]  /*1100*/  UISETP.NE.AND UP0, UPT, UR8, URZ, UP2 ;  /* 0x000000ff0800728c */ /* 0x000fe40009705270 */
[----:B------:R-:W-:Y:S02]  /*1110*/  USEL UR4, URZ, 0x10, UP3 ;  /* 0x00000010ff047887 */ /* 0x000fe40009800000 */
[----:B------:R-:W-:Y:S02]  /*1120*/  USEL UR11, URZ, 0x1, UP0 ;  /* 0x00000001ff0b7887 */ /* 0x000fe40008000000 */
[----:B------:R-:W-:-:S02]  /*1130*/  UISETP.NE.AND UP0, UPT, UR8, URZ, UPT ;  /* 0x000000ff0800728c */ /* 0x000fc4000bf05270 */
[----:B------:R-:W-:Y:S02]  /*1140*/  USEL UR5, URZ, 0x2, UP2 ;  /* 0x00000002ff057887 */ /* 0x000fe40009000000 */
[----:B------:R-:W-:Y:S02]  /*1150*/  USEL UR9, UR4, 0x10, UP0 ;  /* 0x0000001004097887 */ /* 0x000fe40008000000 */
[----:B------:R-:W-:Y:S02]  /*1160*/  UISETP.NE.AND UP0, UPT, UR8, 0x1, UPT ;  /* 0x000000010800788c */ /* 0x000fe4000bf05270 */
[----:B------:R-:W-:Y:S02]  /*1170*/  USEL UR4, URZ, 0x20, UP3 ;  /* 0x00000020ff047887 */ /* 0x000fe40009800000 */
[----:B------:R-:W-:Y:S02]  /*1180*/  UISETP.NE.AND UP1, UPT, UR8, 0x2, UPT ;  /* 0x000000020800788c */ /* 0x000fe4000bf25270 */
[----:B------:R-:W-:-:S02]  /*1190*/  USEL UR6, URZ, 0x4, UP2 ;  /* 0x00000004ff067887 */ /* 0x000fc40009000000 */
[----:B------:R-:W-:Y:S02]  /*11a0*/  USEL UR7, UR5, 0x2, UP0 ;  /* 0x0000000205077887 */ /* 0x000fe40008000000 */
[----:B------:R-:W-:Y:S02]  /*11b0*/  USEL UR10, UR4, 0x20, UP0 ;  /* 0x00000020040a7887 */ /* 0x000fe40008000000 */
[----:B------:R-:W-:Y:S02]  /*11c0*/  UISETP.NE.AND UP0, UPT, UR8, 0x3, UPT ;  /* 0x000000030800788c */ /* 0x000fe4000bf05270 */
[----:B------:R-:W-:Y:S02]  /*11d0*/  USEL UR5, URZ, 0x40, UP3 ;  /* 0x00000040ff057887 */ /* 0x000fe40009800000 */
[----:B------:R-:W-:Y:S02]  /*11e0*/  USEL UR8, UR6, 0x4, UP1 ;  /* 0x0000000406087887 */ /* 0x000fe40008800000 */
[----:B------:R-:W-:-:S02]  /*11f0*/  USEL UR4, URZ, 0x8, UP2 ;  /* 0x00000008ff047887 */ /* 0x000fc40009000000 */
[----:B------:R-:W-:Y:S02]  /*1200*/  UIADD3 UR6, UPT, UPT, UR7, UR9, UR11 ;  /* 0x0000000907067290 */ /* 0x000fe4000fffe00b */
[----:B------:R-:W-:Y:S02]  /*1210*/  USEL UR7, UR5, 0x40, UP1 ;  /* 0x0000004005077887 */ /* 0x000fe40008800000 */
[----:B------:R-:W-:Y:S02]  /*1220*/  USEL UR12, URZ, 0x80, UP3 ;  /* 0x00000080ff0c7887 */ /* 0x000fe40009800000 */
[----:B------:R-:W-:Y:S02]  /*1230*/  USEL UR4, UR4, 0x8, UP0 ;  /* 0x0000000804047887 */ /* 0x000fe40008000000 */
[----:B------:R-:W-:Y:S02]  /*1240*/  UIADD3 UR5, UPT, UPT, UR8, UR10, UR6 ;  /* 0x0000000a08057290 */ /* 0x000fe4000fffe006 */
[----:B------:R-:W-:-:S02]  /*1250*/  USEL UR6, UR12, 0x80, UP0 ;  /* 0x000000800c067887 */ /* 0x000fc40008000000 */
[----:B------:R-:W-:-:S04]  /*1260*/  UIADD3 UR4, UPT, UPT, UR4, UR7, UR5 ;  /* 0x0000000704047290 */ /* 0x000fc8000fffe005 */
[----:B------:R-:W-:-:S06]  /*1270*/  UIADD3 UR4, UPT, UPT, UR4, UR6, URZ ;  /* 0x0000000604047290 */ /* 0x000fcc000fffe0ff */
[----:B------:R-:W-:-:S07]  /*1280*/  IMAD.U32 R2, RZ, RZ, UR4 ;  /* 0x00000004ff027e24 */ /* 0x000fce000f8e00ff */
.L_x_17:
[----:B------:R-:W1:Y:S01]  /*1290*/  S2UR UR36, SR_CTAID.Z ;  /* 0x00000000002479c3 */ /* 0x000e620000002700 */
[----:B------:R-:W-:Y:S01]  /*12a0*/  UISETP.GE.AND UP0, UPT, UR21, 0x1, UPT ;  /* 0x000000011500788c */ /* 0x000fe2000bf06270 */
[----:B------:R-:W-:-:S08]  /*12b0*/  UMOV UR29, 0xf ;  /* 0x0000000f001d7882 */ /* 0x000fd00000000000 */
[----:B------:R-:W-:Y:S05]  /*12c0*/  BRA.U !UP0, `(.L_x_18) ;  /* 0x0000000108d47547 */ /* 0x000fea000b800000 */
[----:B------:R-:W2:Y:S01]  /*12d0*/  LDCU.128 UR12, c[0x0][0xb10] ;  /* 0x00016200ff0c77ac */ /* 0x000ea20008000c00 */
[----:B------:R-:W3:Y:S01]  /*12e0*/  LDCU UR6, c[0x0][0x370] ;  /* 0x00006e00ff0677ac */ /* 0x000ee20008000800 */
[----:B------:R-:W4:Y:S01]  /*12f0*/  LDCU UR5, c[0x0][0x374] ;  /* 0x00006e80ff0577ac */ /* 0x000f220008000800 */
[----:B------:R-:W1:Y:S01]  /*1300*/  LDCU UR26, c[0x0][0xb0c] ;  /* 0x00016180ff1a77ac */ /* 0x000e620008000800 */
[----:B------:R-:W1:Y:S01]  /*1310*/  LDCU UR4, c[0x0][0xb20] ;  /* 0x00016400ff0477ac */ /* 0x000e620008000800 */
[----:B------:R-:W1:Y:S01]  /*1320*/  LDCU.64 UR8, c[0x0][0xb28] ;  /* 0x00016500ff0877ac */ /* 0x000e620008000a00 */
[----:B--2---:R-:W-:Y:S02]  /*1330*/  UISETP.NE.AND UP0, UPT, UR14, 0x1, UPT ;  /* 0x000000010e00788c */ /* 0x004fe4000bf05270 */
[----:B----4-:R-:W-:Y:S02]  /*1340*/  UIMAD.WIDE.U32 UR10, UR5, UR15, URZ ;  /* 0x0000000f050a72a5 */ /* 0x010fe4000f8e00ff */
[----:B---3--:R-:W-:-:S02]  /*1350*/  UIMAD.WIDE.U32 UR22, UR6, UR12, URZ ;  /* 0x0000000c061672a5 */ /* 0x008fc4000f8e00ff */
[----:B-1----:R-:W-:Y:S02]  /*1360*/  UISETP.NE.AND UP1, UPT, UR26, 0x1, UPT ;  /* 0x000000011a00788c */ /* 0x002fe4000bf25270 */
[----:B------:R-:W-:Y:S01]  /*1370*/  UISETP.NE.AND UP2, UPT, UR21, 0x1, UPT ;  /* 0x000000011500788c */ /* 0x000fe2000bf45270 */
[----:B------:R-:W-:Y:S02]  /*1380*/  UMOV UR10, UR11 ;  /* 0x0000000b000a7c82 */ /* 0x000fe40008000000 */
[----:B------:R-:W-:Y:S01]  /*1390*/  UMOV UR22, UR23 ;  /* 0x0000001700167c82 */ /* 0x000fe20008000000 */
[----:B------:R-:W-:Y:S02]  /*13a0*/  @UP0 USHF.R.U32.HI UR5, URZ, UR4, UR10 ;  /* 0x00000004ff050299 */ /* 0x000fe4000801160a */
[----:B------:R-:W-:Y:S02]  /*13b0*/  UIMAD.WIDE.U32 UR24, UR20, UR15, URZ ;  /* 0x0000000f141872a5 */ /* 0x000fe4000f8e00ff */
[----:B------:R-:W-:-:S02]  /*13c0*/  UIMAD.WIDE.U32 UR10, UR5, UR8, URZ ;  /* 0x00000008050a72a5 */ /* 0x000fc4000f8e00ff */
[----:B------:R-:W-:Y:S02]  /*13d0*/  @UP1 USHF.R.U32.HI UR6, URZ, UR13, UR22 ;  /* 0x0000000dff061299 */ /* 0x000fe40008011616 */
[----:B------:R-:W-:Y:S02]  /*13e0*/  UIMAD.WIDE.U32 UR18, UR16, UR12, URZ ;  /* 0x0000000c101272a5 */ /* 0x000fe4000f8e00ff */
[----:B------:R-:W-:Y:S01]  /*13f0*/  UIMAD.WIDE.U32 UR22, UR6, UR8, URZ ;  /* 0x00000008061672a5 */ /* 0x000fe2000f8e00ff */
[----:B------:R-:W-:Y:S01]  /*1400*/  UMOV UR24, UR25 ;  /* 0x0000001900187c82 */ /* 0x000fe20008000000 */
[----:B------:R-:W-:Y:S01]  /*1410*/  UMOV UR10, UR11 ;  /* 0x0000000b000a7c82 */ /* 0x000fe20008000000 */
[----:B------:R-:W-:Y:S02]  /*1420*/  USHF.R.U32.HI UR24, URZ, UR4, UR24 ;  /* 0x00000004ff187299 */ /* 0x000fe40008011618 */
[----:B------:R-:W-:Y:S02]  /*1430*/  @UP2 USHF.R.U32.HI UR5, URZ, UR9, UR10 ;  /* 0x00000009ff052299 */ /* 0x000fe4000801160a */
[----:B------:R-:W-:Y:S01]  /*1440*/  UMOV UR7, UR23 ;  /* 0x0000001700077c82 */ /* 0x000fe20008000000 */
[----:B------:R-:W-:Y:S01]  /*1450*/  UMOV UR18, UR19 ;  /* 0x0000001300127c82 */ /* 0x000fe20008000000 */
[----:B------:R-:W-:-:S02]  /*1460*/  @UP2 USHF.R.U32.HI UR6, URZ, UR9, UR7 ;  /* 0x00000009ff062299 */ /* 0x000fc40008011607 */
[----:B------:R-:W-:Y:S02]  /*1470*/  USHF.R.U32.HI UR13, URZ, UR13, UR18 ;  /* 0x0000000dff0d7299 */ /* 0x000fe40008011612 */
[----:B------:R-:W-:Y:S02]  /*1480*/  USEL UR4, UR20, UR24, !UP0 ;  /* 0x0000001814047287 */ /* 0x000fe4000c000000 */
[----:B------:R-:W-:Y:S02]  /*1490*/  UIMAD UR7, UR5, UR21, URZ ;  /* 0x00000015050772a4 */ /* 0x000fe4000f8e02ff */
[----:B------:R-:W-:Y:S02]  /*14a0*/  USEL UR5, UR16, UR13, !UP1 ;  /* 0x0000000d10057287 */ /* 0x000fe4000c800000 */
[----:B------:R-:W-:Y:S02]  /*14b0*/  UIMAD UR12, UR6, UR21, URZ ;  /* 0x00000015060c72a4 */ /* 0x000fe4000f8e02ff */
[----:B------:R-:W-:-:S02]  /*14c0*/  UISETP.GE.AND UP0, UPT, UR4, UR7, UPT ;  /* 0x000000070400728c */ /* 0x000fc4000bf06270 */
[----:B------:R-:W-:Y:S02]  /*14d0*/  UIMAD.WIDE.U32 UR10, UR4, UR8, URZ ;  /* 0x00000008040a72a5 */ /* 0x000fe4000f8e00ff */
[----:B------:R-:W-:Y:S02]  /*14e0*/  UISETP.GE.OR UP0, UPT, UR5, UR12, UP0 ;  /* 0x0000000c0500728c */ /* 0x000fe40008706670 */
[----:B------:R-:W-:Y:S02]  /*14f0*/  UIMAD.WIDE.U32 UR12, UR5, UR8, URZ ;  /* 0x00000008050c72a5 */ /* 0x000fe4000f8e00ff */
[----:B------:R-:W-:Y:S01]  /*1500*/  UIADD3 UR10, UPT, UPT, -UR4, URZ, URZ ;  /* 0x000000ff040a7290 */ /* 0x000fe2000fffe1ff */
[----:B------:R-:W-:Y:S01]  /*1510*/  UMOV UR8, UR11 ;  /* 0x0000000b00087c82 */ /* 0x000fe20008000000 */
[----:B------:R-:W-:Y:S02]  /*1520*/  UIADD3 UR11, UPT, UPT, -UR5, URZ, URZ ;  /* 0x000000ff050b7290 */ /* 0x000fe4000fffe1ff */
[----:B------:R-:W-:-:S03]  /*1530*/  USHF.R.U32.HI UR8, URZ, UR9, UR8 ;  /* 0x00000009ff087299 */ /* 0x000fc60008011608 */
[----:B------:R-:W-:Y:S01]  /*1540*/  @!UP0 UMOV UR7, UR13 ;  /* 0x0000000d00078c82 */ /* 0x000fe20008000000 */
[----:B------:R-:W-:Y:S02]  /*1550*/  UIMAD UR20, UR14, UR10, UR20 ;  /* 0x0000000a0e1472a4 */ /* 0x000fe4000f8e0214 */
[----:B------:R-:W-:Y:S02]  /*1560*/  USEL UR8, UR4, UR8, !UP2 ;  /* 0x0000000804087287 */ /* 0x000fe4000d000000 */
[----:B------:R-:W-:Y:S02]  /*1570*/  @!UP0 USHF.R.U32.HI UR7, URZ, UR9, UR7 ;  /* 0x00000009ff078299 */ /* 0x000fe40008011607 */
[----:B------:R-:W-:Y:S02]  /*1580*/  UIADD3 UR9, UPT, UPT, -UR8, URZ, URZ ;  /* 0x000000ff08097290 */ /* 0x000fe4000fffe1ff */
[----:B------:R-:W-:Y:S02]  /*1590*/  @!UP0 USEL UR7, UR5, UR7, !UP2 ;  /* 0x0000000705078287 */ /* 0x000fe4000d000000 */
[----:B------:R-:W-:-:S02]  /*15a0*/  UIMAD UR9, UR21, UR9, UR4 ;  /* 0x00000009150972a4 */ /* 0x000fc4000f8e0204 */
[----:B------:R-:W-:Y:S02]  /*15b0*/  @!UP0 UIADD3 UR8, UPT, UPT, UR8, -UR7, URZ ;  /* 0x8000000708088290 */ /* 0x000fe4000fffe0ff */
[----:B------:R-:W-:Y:S02]  /*15c0*/  @!UP0 UIMAD UR6, UR9, UR6, UR7 ;  /* 0x00000006090682a4 */ /* 0x000fe4000f8e0207 */
[----:B------:R-:W-:Y:S02]  /*15d0*/  @!UP0 UIMAD UR4, UR8, UR21, UR5 ;  /* 0x00000015080482a4 */ /* 0x000fe4000f8e0205 */
[----:B------:R-:W-:Y:S02]  /*15e0*/  UIMAD UR16, UR26, UR11, UR16 ;  /* 0x0000000b1a1072a4 */ /* 0x000fe4000f8e0210 */
[----:B------:R-:W-:Y:S01]  /*15f0*/  UIMAD UR20, UR4, UR14, UR20 ;  /* 0x0000000e041472a4 */ /* 0x000fe2000f8e0214 */
[----:B------:R-:W-:Y:S02]  /*1600*/  @!UP0 UMOV UR5, UR6 ;  /* 0x0000000600058c82 */ /* 0x000fe40008000000 */
[----:B------:R-:W-:-:S12]  /*1610*/  UIMAD UR16, UR5, UR26, UR16 ;  /* 0x0000001a051072a4 */ /* 0x000fd8000f8e0210 */
.L_x_18:
[----:B------:R-:W-:Y:S02]  /*1620*/  UISETP.NE.AND UP0, UPT, UR28, 0x1, UPT ;  /* 0x000000011c00788c */ /* 0x000fe4000bf05270 */
[----:B------:R-:W-:Y:S02]  /*1630*/  ULOP3.LUT UR31, UR31, 0xffff, URZ, 0xc0, !UPT ;  /* 0x0000ffff1f1f7892 */ /* 0x000fe4000f8ec0ff */
[----:B------:R-:W-:Y:S02]  /*1640*/  ULOP3.LUT UR30, UR30, 0xffff, URZ, 0xc0, !UPT ;  /* 0x0000ffff1e1e7892 */ /* 0x000fe4000f8ec0ff */
[----:B------:R-:W-:Y:S02]  /*1650*/  UISETP.NE.AND UP1, UPT, UR17, 0x2, UPT ;  /* 0x000000021100788c */ /* 0x000fe4000bf25270 */
[----:B------:R-:W-:Y:S02]  /*1660*/  ULOP3.LUT UR38, UR38, 0x400, URZ, 0xc0, !UPT ;  /* 0x0000040026267892 */ /* 0x000fe4000f8ec0ff */
[----:B------:R-:W-:-:S02]  /*1670*/  ULOP3.LUT UR37, UR37, 0x1800, URZ, 0xc0, !UPT ;  /* 0x0000180025257892 */ /* 0x000fc4000f8ec0ff */
[----:B------:R-:W-:Y:S02]  /*1680*/  USHF.L.U32 UR31, UR32, UR31, URZ ;  /* 0x0000001f201f7299 */ /* 0x000fe400080006ff */
[----:B------:R-:W-:Y:S01]  /*1690*/  USHF.L.U32 UR30, UR29, UR30, URZ ;  /* 0x0000001e1d1e7299 */ /* 0x000fe200080006ff */
[----:B------:R-:W-:Y:S11]  /*16a0*/  BRA.U UP0, `(.L_x_19) ;  /* 0x0000000100447547 */ /* 0x000ff6000b800000 */
[----:B------:R-:W2:Y:S01]  /*16b0*/  LDCU.128 UR8, c[0x0][0xb10] ;  /* 0x00016200ff0877ac */ /* 0x000ea20008000c00 */
[----:B------:R-:W3:Y:S01]  /*16c0*/  LDCU UR12, c[0x0][0xb0c] ;  /* 0x00016180ff0c77ac */ /* 0x000ee20008000800 */
[----:B------:R-:W4:Y:S01]  /*16d0*/  LDCU UR13, c[0x0][0xb20] ;  /* 0x00016400ff0d77ac */ /* 0x000f220008000800 */
[----:B--2---:R-:W-:Y:S02]  /*16e0*/  UIMAD.WIDE.U32 UR6, UR16, UR8, URZ ;  /* 0x00000008100672a5 */ /* 0x004fe4000f8e00ff */
[----:B------:R-:W-:Y:S02]  /*16f0*/  UIMAD.WIDE.U32 UR4, UR20, UR11, URZ ;  /* 0x0000000b140472a5 */ /* 0x000fe4000f8e00ff */
[----:B---3--:R-:W-:Y:S02]  /*1700*/  UISETP.NE.AND UP2, UPT, UR12, 0x1, UPT ;  /* 0x000000010c00788c */ /* 0x008fe4000bf45270 */
[----:B------:R-:W-:Y:S01]  /*1710*/  UISETP.NE.AND UP0, UPT, UR10, 0x1, UPT ;  /* 0x000000010a00788c */ /* 0x000fe2000bf05270 */
[----:B------:R-:W-:-:S02]  /*1720*/  UMOV UR6, UR7 ;  /* 0x0000000700067c82 */ /* 0x000fc40008000000 */
[----:B------:R-:W-:Y:S01]  /*1730*/  UMOV UR4, UR5 ;  /* 0x0000000500047c82 */ /* 0x000fe20008000000 */
[----:B------:R-:W-:Y:S02]  /*1740*/  USHF.R.U32.HI UR9, URZ, UR9, UR6 ;  /* 0x00000009ff097299 */ /* 0x000fe40008011606 */
[----:B----4-:R-:W-:Y:S02]  /*1750*/  USHF.R.U32.HI UR4, URZ, UR13, UR4 ;  /* 0x0000000dff047299 */ /* 0x010fe40008011604 */
[----:B------:R-:W-:Y:S02]  /*1760*/  USEL UR5, UR16, UR9, !UP2 ;  /* 0x0000000910057287 */ /* 0x000fe4000d000000 */
[----:B------:R-:W-:-:S04]  /*1770*/  USEL UR4, UR20, UR4, !UP0 ;  /* 0x0000000414047287 */ /* 0x000fc8000c000000 */
[----:B------:R-:W-:Y:S02]  /*1780*/  UIADD3 UR6, UPT, UPT, UR5, -UR4, URZ ;  /* 0x8000000405067290 */ /* 0x000fe4000fffe0ff */
[----:B------:R-:W-:Y:S02]  /*1790*/  UIADD3 UR4, UPT, UPT, -UR5, UR4, URZ ;  /* 0x0000000405047290 */ /* 0x000fe4000fffe1ff */
[----:B------:R-:W-:Y:S02]  /*17a0*/  UIMAD UR20, UR6, UR10, UR20 ;  /* 0x0000000a061472a4 */ /* 0x000fe4000f8e0214 */
[----:B------:R-:W-:-:S12]  /*17b0*/  UIMAD UR16, UR4, UR12, UR16 ;  /* 0x0000000c041072a4 */ /* 0x000fd8000f8e0210 */
.L_x_19:
[----:B------:R-:W-:Y:S05]  /*17c0*/  BRA.U !UP6, `(.L_x_20) ;  /* 0x000000010e0c7547 */ /* 0x000fea000b800000 */
[----:B------:R-:W-:Y:S01]  /*17d0*/  UCGABAR_WAIT ;  /* 0x0000000000007dc7 */ /* 0x000fe20008000000 */
[----:B------:R-:W-:Y:S01]  /*17e0*/  CCTL.IVALL ;  /* 0x00000000ff00798f */ /* 0x000fe20002000000 */
[----:B------:R-:W-:Y:S05]  /*17f0*/  BRA `(.L_x_21) ;  /* 0x0000000000047947 */ /* 0x000fea0003800000 */
.L_x_20:
[----:B------:R-:W-:Y:S06]  /*1800*/  BAR.SYNC.DEFER_BLOCKING 0x0 ;  /* 0x0000000000007b1d */ /* 0x000fec0000010000 */
.L_x_21:
[----:B------:R-:W-:Y:S05]  /*1810*/  BRA.U UP1, `(.L_x_22) ;  /* 0x00000015011c7547 */ /* 0x000fea000b800000 */
[----:B------:R-:W2:Y:S01]  /*1820*/  LDCU UR6, c[0x0][0x38c] ;  /* 0x00007180ff0677ac */ /* 0x000ea20008000800 */
[----:B------:R-:W-:Y:S01]  /*1830*/  PLOP3.LUT P2, PT, PT, PT, UP4, 0x80, 0x8 ;  /* 0x000000000008781c */ /* 0x000fe20003f4f048 */
[----:B------:R-:W-:Y:S01]  /*1840*/  IMAD.MOV.U32 R12, RZ, RZ, 0x1 ;  /* 0x00000001ff0c7424 */ /* 0x000fe200078e00ff */
[----:B------:R-:W-:Y:S01]  /*1850*/  ISETP.EQ.OR P3, PT, R0, RZ, P4 ;  /* 0x000000ff0000720c */ /* 0x000fe20002762670 */
[----:B------:R-:W-:Y:S01]  /*1860*/  UISETP.NE.AND UP1, UPT, UR17, URZ, UPT ;  /* 0x000000ff1100728c */ /* 0x000fe2000bf25270 */
[----:B------:R-:W-:Y:S02]  /*1870*/  PLOP3.LUT P2, PT, P2, PT, PT, 0x8, 0x80 ;  /* 0x000000000080781c */ /* 0x000fe4000174e170 */
[----:B------:R-:W-:Y:S01]  /*1880*/  CS2R R10, SRZ ;  /* 0x00000000000a7805 */ /* 0x000fe2000001ff00 */
[----:B------:R-:W-:Y:S01]  /*1890*/  IMAD.MOV.U32 R9, RZ, RZ, RZ ;  /* 0x000000ffff097224 */ /* 0x000fe200078e00ff */
[----:B------:R-:W3:Y:S01]  /*18a0*/  LDCU UR49, c[0x0][0x370] ;  /* 0x00006e00ff3177ac */ /* 0x000ee20008000800 */
[----:B------:R-:W-:Y:S01]  /*18b0*/  IMAD.MOV.U32 R8, RZ, RZ, 0x1 ;  /* 0x00000001ff087424 */ /* 0x000fe200078e00ff */
[----:B------:R-:W-:Y:S01]  /*18c0*/  USEL UR40, UR54, 0x2, UP1 ;  /* 0x0000000236287887 */ /* 0x000fe20008800000 */
[----:B------:R-:W4:Y:S01]  /*18d0*/  LDCU.64 UR46, c[0x0][0x348] ;  /* 0x00006900ff2e77ac */ /* 0x000f220008000a00 */
[----:B--2---:R-:W-:-:S02]  /*18e0*/  UIADD3 UR5, UPT, UPT, UR6, 0x3f, URZ ;  /* 0x0000003f06057890 */ /* 0x004fc4000fffe0ff */
[----:B------:R-:W-:Y:S02]  /*18f0*/  UIADD3 UR56, UPT, UPT, UR6, 0x7e, URZ ;  /* 0x0000007e06387890 */ /* 0x000fe4000fffe0ff */
[----:B------:R-:W-:Y:S01]  /*1900*/  USHF.R.S32.HI UR4, URZ, 0x1f, UR5 ;  /* 0x0000001fff047899 */ /* 0x000fe20008011405 */
[----:B------:R-:W2:Y:S03]  /*1910*/  LDCU UR48, c[0x0][0x374] ;  /* 0x00006e80ff3077ac */ /* 0x000ea60008000800 */
[----:B------:R-:W-:Y:S02]  /*1920*/  ULEA.HI UR4, UR4, UR5, URZ, 0x6 ;  /* 0x0000000504047291 */ /* 0x000fe4000f8f30ff */
[----:B------:R-:W-:Y:S02]  /*1930*/  USHF.L.U32 UR5, UR27, 0x5, URZ ;  /* 0x000000051b057899 */ /* 0x000fe400080006ff */
[----:B------:R-:W-:-:S02]  /*1940*/  USHF.R.S32.HI UR51, URZ, 0x6, UR4 ;  /* 0x00000006ff337899 */ /* 0x000fc40008011404 */
[----:B------:R-:W-:Y:S02]  /*1950*/  UIADD3 UR4, UPT, UPT, UR6, -0x1, URZ ;  /* 0xffffffff06047890 */ /* 0x000fe4000fffe0ff */
[----:B------:R-:W-:Y:S02]  /*1960*/  UISETP.LT.U32.AND UP0, UPT, UR51, 0x2, UPT ;  /* 0x000000023300788c */ /* 0x000fe4000bf01070 */
[----:B------:R-:W-:Y:S02]  /*1970*/  UISETP.GE.U32.AND UP2, UPT, UR4, -0x7f, UPT ;  /* 0xffffff810400788c */ /* 0x000fe4000bf46070 */
[----:B------:R-:W-:Y:S02]  /*1980*/  USEL UR50, UR51, 0x2, UP0 ;  /* 0x0000000233327887 */ /* 0x000fe40008000000 */
[----:B------:R-:W-:Y:S02]  /*1990*/  ULOP3.LUT UR53, UR5, 0x20, URZ, 0xe2, !UPT ;  /* 0x0000002005357892 */ /* 0x000fe4000f8ee2ff */
[----:B------:R-:W-:-:S02]  /*19a0*/  UIADD3 UR39, UPT, UPT, UR50, -0x1, URZ ;  /* 0xffffffff32277890 */ /* 0x000fc4000fffe0ff */
[----:B------:R-:W-:Y:S01]  /*19b0*/  UIADD3 UR54, UPT, UPT, UR51, -UR50, URZ ;  /* 0x8000003233367290 */ /* 0x000fe2000fffe0ff */
[----:B------:R-:W-:Y:S02]  /*19c0*/  UMOV UR29, URZ ;  /* 0x000000ff001d7c82 */ /* 0x000fe40008000000 */
[----:B------:R-:W-:-:S04]  /*19d0*/  @UP2 UIADD3 UR39, UPT, UPT, UR50, URZ, URZ ;  /* 0x000000ff32272290 */ /* 0x000fc8000fffe0ff */
[----:B--234-:R-:W-:-:S12]  /*19e0*/  UIADD3 UR39, UPT, UPT, UR39, 0x1, URZ ;  /* 0x0000000127277890 */ /* 0x01cfd8000fffe0ff */
.L_x_46:
[----:B------:R-:W-:Y:S01]  /*19f0*/  UISETP.NE.AND UP0, UPT, UR52, URZ, UPT ;  /* 0x000000ff3400728c */ /* 0x000fe2000bf05270 */
[----:B------:R-:W2:Y:S08]  /*1a00*/  S2UR UR52, SR_CgaCtaId ;  /* 0x00000000003479c3 */ /* 0x000eb00000008800 */
[----:B-1-3--:R-:W-:Y:S05]  /*1a10*/  BRA.U UP0, `(.L_x_23) ;  /* 0x0000000100347547 */ /* 0x00afea000b800000 */
[----:B------:R-:W3:Y:S01]  /*1a20*/  S2R R0, SR_CgaCtaId ;  /* 0x0000000000007919 */ /* 0x000ee20000008800 */
[----:B------:R-:W-:Y:S02]  /*1a30*/  MOV R3, 0x400 ;  /* 0x0000040000037802 */ /* 0x000fe40000000f00 */
[----:B------:R-:W-:Y:S02]  /*1a40*/  SHF.L.U32 R2, R8, 0x1f, RZ ;  /* 0x0000001f08027819 */ /* 0x000fe400000006ff */
[----:B---3--:R-:W-:-:S05]  /*1a50*/  LEA R0, R0, R3, 0x18 ;  /* 0x0000000300007211 */ /* 0x008fca00078ec0ff */
[----:B------:R-:W-:-:S04]  /*1a60*/  IMAD R3, R9, 0x8, R0 ;  /* 0x0000000809037824 */ /* 0x000fc800078e0200 */
[----:B------:R-:W3:Y:S02]  /*1a70*/  SYNCS.PHASECHK.TRANS64.TRYWAIT P0, [R3+URZ+0xe0], R2 ;  /* 0x0000e002030075a7 */ /* 0x000ee400080011ff */
[----:B---3--:R-:W-:Y:S05]  /*1a80*/  @!P0 BRA `(.L_x_24) ;  /* 0x0000009000508947 */ /* 0x008fea0003800000 */
.L_x_176:
[----:B------:R-:W-:Y:S01]  /*1a90*/  VIADD R9, R9, 0x1 ;  /* 0x0000000109097836 */ /* 0x000fe20000000000 */
[----:B------:R3:W-:Y:S04]  /*1aa0*/  SYNCS.ARRIVE.TRANS64.A1T0 RZ, [R3+URZ+0xd0], RZ ;  /* 0x0000d0ff03ff79a7 */ /* 0x0007e800081000ff */
[----:B------:R-:W-:-:S04]  /*1ab0*/  ISETP.NE.AND P0, PT, R9, 0x2, PT ;  /* 0x000000020900780c */ /* 0x000fc80003f05270 */
[----:B------:R-:W-:Y:S02]  /*1ac0*/  SEL R9, R9, RZ, P0 ;  /* 0x000000ff09097207 */ /* 0x000fe40000000000 */
[----:B---3--:R-:W-:-:S04]  /*1ad0*/  SEL R3, RZ, 0x1, P0 ;  /* 0x00000001ff037807 */ /* 0x008fc80000000000 */
[----:B------:R-:W-:Y:S02]  /*1ae0*/  LOP3.LUT R8, R8, R3, RZ, 0x3c, !PT ;  /* 0x0000000308087212 */ /* 0x000fe400078e3cff */
.L_x_23:
[----:B------:R-:W-:Y:S01]  /*1af0*/  UMOV UR21, 0x400 ;  /* 0x0000040000157882 */ /* 0x000fe20000000000 */
[----:B------:R-:W-:Y:S01]  /*1b00*/  SHF.L.U32 R0, R12, 0x1f, RZ ;  /* 0x0000001f0c007819 */ /* 0x000fe200000006ff */
[----:B--2---:R-:W-:Y:S02]  /*1b10*/  ULEA UR21, UR52, UR21, 0x18 ;  /* 0x0000001534157291 */ /* 0x004fe4000f8ec0ff */
[----:B------:R-:W-:Y:S02]  /*1b20*/  UISETP.GE.U32.AND UP0, UPT, UR56, 0x7f, UPT ;  /* 0x0000007f3800788c */ /* 0x000fe4000bf06070 */
[----:B------:R-:W-:Y:S02]  /*1b30*/  ULEA UR4, UR29, UR21, 0x3 ;  /* 0x000000151d047291 */ /* 0x000fe4000f8e18ff */
[----:B------:R-:W-:Y:S02]  /*1b40*/  ULEA UR19, UR20, UR55, 0x2 ;  /* 0x0000003714137291 */ /* 0x000fe4000f8e10ff */
[----:B------:R-:W-:-:S02]  /*1b50*/  ULEA UR35, UR16, UR53, 0x6 ;  /* 0x0000003510237291 */ /* 0x000fc4000f8e30ff */
[----:B------:R-:W-:Y:S01]  /*1b60*/  USHF.L.U32 UR19, UR19, 0x6, URZ ;  /* 0x0000000613137899 */ /* 0x000fe200080006ff */
[----:B------:R-:W-:Y:S02]  /*1b70*/  UMOV UR7, URZ ;  /* 0x000000ff00077c82 */ /* 0x000fe40008000000 */
[----:B------:R2:W3:Y:S01]  /*1b80*/  SYNCS.PHASECHK.TRANS64.TRYWAIT P1, [UR4+0x10], R0 ;  /* 0x00001000ff0075a7 */ /* 0x0004e20008021104 */
[----:B------:R-:W-:Y:S08]  /*1b90*/  BRA.U !UP0, `(.L_x_25) ;  /* 0x00000005080c7547 */ /* 0x000ff0000b800000 */
[----:B------:R-:W-:Y:S01]  /*1ba0*/  UMOV UR13, URZ ;  /* 0x000000ff000d7c82 */ /* 0x000fe20008000000 */
[----:B------:R-:W-:-:S05]  /*1bb0*/  UMOV UR5, UR29 ;  /* 0x0000001d00057c82 */ /* 0x000fca0008000000 */
.L_x_33:
[----:B------:R-:W-:Y:S01]  /*1bc0*/  ULEA UR33, UR5, UR21, 0x3 ;  /* 0x0000001505217291 */ /* 0x000fe2000f8e18ff */
[----:B---3--:R-:W-:Y:S01]  /*1bd0*/  @!P4 MOV R2, 0x14000 ;  /* 0x000140000002c802 */ /* 0x008fe20000000f00 */
[----:B-123--:R-:W-:Y:S10]  /*1be0*/  @P1 BRA `(.L_x_26) ;  /* 0x00000000000c1947 */ /* 0x00eff40003800000 */
[----:B------:R-:W-:-:S04]  /*1bf0*/  SHF.L.U32 R3, R12, 0x1f, RZ ;  /* 0x0000001f0c037819 */ /* 0x000fc800000006ff */
[----:B------:R-:W3:Y:S02]  /*1c00*/  SYNCS.PHASECHK.TRANS64.TRYWAIT P0, [UR33+0x10], R3 ;  /* 0x00001003ff0075a7 */ /* 0x000ee40008001121 */
[----:B---3--:R-:W-:Y:S05]  /*1c10*/  @!P0 BRA `(.L_x_27) ;  /* 0x0000009000008947 */ /* 0x008fea0003800000 */
.L_x_26:
[----:B------:R3:W-:Y:S01]  /*1c20*/  @!P4 SYNCS.ARRIVE.TRANS64 RZ, [UR33], R2 ;  /* 0x00000002ffffc9a7 */ /* 0x0007e20008000021 */
[----:B------:R-:W-:-:S04]  /*1c30*/  ULOP3.LUT UR4, UR40, 0x2, URZ, 0xfc, !UPT ;  /* 0x0000000228047892 */ /* 0x000fc8000f8efcff */
[----:B------:R-:W-:-:S09]  /*1c40*/  UISETP.NE.AND UP0, UPT, UR4, 0x2, UPT ;  /* 0x000000020400788c */ /* 0x000fd2000bf05270 */
[----:B------:R-:W-:Y:S05]  /*1c50*/  BRA.U UP0, `(.L_x_28) ;  /* 0x0000000100047547 */ /* 0x000fea000b800000 */
[----:B-1----:R-:W-:Y:S05]  /*1c60*/  BPT.TRAP 0x1 ;  /* 0x000000040000795c */ /* 0x002fea0000300000 */
.L_x_28:
[----:B------:R-:W-:Y:S04]  /*1c70*/  BSSY.RECONVERGENT B0, `(.L_x_29) ;  /* 0x0000003000007945 */ /* 0x000fe80003800200 */
[----:B------:R-:W-:Y:S05]  /*1c80*/  @P3 BRA `(.L_x_30) ;  /* 0x0000000000043947 */ /* 0x000fea0003800000 */
[----:B-1----:R-:W-:Y:S05]  /*1c90*/  BPT.TRAP 0x1 ;  /* 0x000000040000795c */ /* 0x002fea0000300000 */
.L_x_30:
[----:B-1----:R-:W-:Y:S05]  /*1ca0*/  BSYNC.RECONVERGENT B0 ;  /* 0x0000000000007941 */ /* 0x002fea0003800200 */
.L_x_29:
[----:B------:R-:W-:Y:S01]  /*1cb0*/  UIADD3 UR4, UPT, UPT, UR5, 0x1, URZ ;  /* 0x0000000105047890 */ /* 0x000fe2000fffe0ff */
[----:B------:R-:W-:Y:S01]  /*1cc0*/  BSSY.RECONVERGENT B0, `(.L_x_31) ;  /* 0x000002b000007945 */ /* 0x000fe20003800200 */
[----:B------:R-:W-:Y:S02]  /*1cd0*/  ELECT P0, URZ, PT ;  /* 0x0000000000ff782f */ /* 0x000fe40003800000 */
[----:B------:R-:W-:-:S04]  /*1ce0*/  UISETP.NE.AND UP0, UPT, UR4, 0x2, UPT ;  /* 0x000000020400788c */ /* 0x000fc8000bf05270 */
[----:B------:R-:W-:Y:S02]  /*1cf0*/  USEL UR6, URZ, 0x1, UP0 ;  /* 0x00000001ff067887 */ /* 0x000fe40008000000 */
[----:B------:R-:W-:-:S04]  /*1d00*/  USEL UR29, UR4, URZ, UP0 ;  /* 0x000000ff041d7287 */ /* 0x000fc80008000000 */
[----:B------:R-:W-:Y:S01]  /*1d10*/  ULEA UR4, UR29, UR21, 0x3 ;  /* 0x000000151d047291 */ /* 0x000fe2000f8e18ff */
[----:B------:R-:W-:-:S04]  /*1d20*/  LOP3.LUT R12, R12, UR6, RZ, 0x3c, !PT ;  /* 0x000000060c0c7c12 */ /* 0x000fc8000f8e3cff */
[----:B--2---:R-:W-:-:S04]  /*1d30*/  SHF.L.U32 R0, R12, 0x1f, RZ ;  /* 0x0000001f0c007819 */ /* 0x004fc800000006ff */
[----:B------:R1:W2:Y:S01]  /*1d40*/  SYNCS.PHASECHK.TRANS64.TRYWAIT P1, [UR4+0x10], R0 ;  /* 0x00001000ff0075a7 */ /* 0x0002a20008021104 */
[----:B------:R-:W-:Y:S05]  /*1d50*/  @!P0 BRA `(.L_x_32) ;  /* 0x0000000000848947 */ /* 0x000fea0003800000 */
[----:B------:R-:W-:Y:S02]  /*1d60*/  ULEA UR24, UR5, UR38, 0xc ;  /* 0x0000002605187291 */ /* 0x000fe4000f8e60ff */
[----:B------:R-:W-:Y:S02]  /*1d70*/  ULEA UR8, UR5, UR37, 0xe ;  /* 0x0000002505087291 */ /* 0x000fe4000f8e70ff */
[----:B------:R-:W-:Y:S02]  /*1d80*/  UIADD3 UR6, UP1, UPT, UR46, 0x80, URZ ;  /* 0x000000802e067890 */ /* 0x000fe4000ff3e0ff */
[----:B------:R-:W-:Y:S02]  /*1d90*/  ULEA UR24, UR24, UR21, 0x2 ;  /* 0x0000001518187291 */ /* 0x000fe4000f8e10ff */
[----:B------:R-:W-:Y:S02]  /*1da0*/  USHF.L.U32 UR34, UR13, 0x6, URZ ;  /* 0x000000060d227899 */ /* 0x000fe400080006ff */
[----:B------:R-:W-:-:S02]  /*1db0*/  UIADD3 UR14, UP0, UPT, UR46, 0x180, URZ ;  /* 0x000001802e0e7890 */ /* 0x000fc4000ff1e0ff */
[----:B------:R-:W-:Y:S02]  /*1dc0*/  ULEA UR8, UR8, UR21, 0x2 ;  /* 0x0000001508087291 */ /* 0x000fe4000f8e10ff */
[----:B------:R-:W-:Y:S02]  /*1dd0*/  UIADD3.X UR7, UPT, UPT, URZ, UR47, URZ, UP1, !UPT ;  /* 0x0000002fff077290 */ /* 0x000fe40008ffe4ff */
[----:B------:R-:W-:Y:S02]  /*1de0*/  UIADD3 UR32, UPT, UPT, UR24, 0x8800, URZ ;  /* 0x0000880018207890 */ /* 0x000fe4000fffe0ff */
[----:B------:R-:W-:Y:S02]  /*1df0*/  UPRMT UR4, URZ, 0x5410, UR31 ;  /* 0x00005410ff047896 */ /* 0x000fe4000800001f */
[----:B------:R-:W-:Y:S02]  /*1e00*/  UIADD3 UR26, UPT, UPT, UR34, 0x20, URZ ;  /* 0x00000020221a7890 */ /* 0x000fe4000fffe0ff */
[----:B------:R-:W-:-:S02]  /*1e10*/  UIADD3 UR24, UPT, UPT, UR24, 0xa800, URZ ;  /* 0x0000a80018187890 */ /* 0x000fc4000fffe0ff */
[----:B------:R-:W-:Y:S02]  /*1e20*/  UIADD3.X UR15, UPT, UPT, URZ, UR47, URZ, UP0, !UPT ;  /* 0x0000002fff0f7290 */ /* 0x000fe400087fe4ff */
[----:B------:R-:W-:Y:S02]  /*1e30*/  UIADD3 UR16, UPT, UPT, UR8, 0x10800, URZ ;  /* 0x0001080008107890 */ /* 0x000fe4000fffe0ff */
[----:B------:R-:W-:Y:S02]  /*1e40*/  UPRMT UR22, URZ, 0x5410, UR30 ;  /* 0x00005410ff167896 */ /* 0x000fe4000800001e */
[----:B------:R-:W-:Y:S01]  /*1e50*/  UIADD3 UR8, UPT, UPT, UR8, 0x18800, URZ ;  /* 0x0001880008087890 */ /* 0x000fe2000fffe0ff */
[----:B------:R-:W-:Y:S01]  /*1e60*/  UMOV UR42, 0x0 ;  /* 0x00000000002a7882 */ /* 0x000fe20000000000 */
[----:B------:R-:W-:Y:S01]  /*1e70*/  UMOV UR43, 0x10000000 ;  /* 0x10000000002b7882 */ /* 0x000fe20000000000 */
[----:B------:R-:W-:Y:S01]  /*1e80*/  UMOV UR25, UR33 ;  /* 0x0000002100197c82 */ /* 0x000fe20008000000 */
[----:B------:R-:W-:Y:S01]  /*1e90*/  UMOV UR27, UR35 ;  /* 0x00000023001b7c82 */ /* 0x000fe20008000000 */
[----:B------:R-:W-:Y:S01]  /*1ea0*/  UMOV UR28, UR36 ;  /* 0x00000024001c7c82 */ /* 0x000fe20008000000 */
[----:B------:R-:W-:Y:S01]  /*1eb0*/  UMOV UR17, UR33 ;  /* 0x0000002100117c82 */ /* 0x000fe20008000000 */
[----:B------:R-:W-:Y:S01]  /*1ec0*/  UMOV UR20, UR36 ;  /* 0x0000002400147c82 */ /* 0x000fe20008000000 */
[----:B------:R-:W-:Y:S01]  /*1ed0*/  UMOV UR18, UR34 ;  /* 0x0000002200127c82 */ /* 0x000fe20008000000 */
[----:B------:R4:W-:Y:S01]  /*1ee0*/  UTMALDG.3D.MULTICAST [UR32], [UR6], UR4, desc[UR42] ;  /* 0x00002a20060073b4 */ /* 0x0009e20008011804 */
[----:B------:R-:W-:Y:S01]  /*1ef0*/  UMOV UR9, UR33 ;  /* 0x0000002100097c82 */ /* 0x000fe20008000000 */
[----:B------:R-:W-:Y:S01]  /*1f00*/  UMOV UR11, UR19 ;  /* 0x00000013000b7c82 */ /* 0x000fe20008000000 */
[----:B------:R-:W-:Y:S01]  /*1f10*/  UMOV UR12, UR36 ;  /* 0x00000024000c7c82 */ /* 0x000fe20008000000 */
[----:B------:R-:W-:Y:S01]  /*1f20*/  UMOV UR10, UR26 ;  /* 0x0000001a000a7c82 */ /* 0x000fe20008000000 */
[----:B------:R4:W-:Y:S01]  /*1f30*/  UTMALDG.3D.MULTICAST [UR24], [UR6], UR4, desc[UR42] ;  /* 0x00002a18060073b4 */ /* 0x0009e20008011804 */
[----:B------:R4:W-:Y:S01]  /*1f40*/  UTMALDG.3D.MULTICAST [UR16], [UR14], UR22, desc[UR42] ;  /* 0x00002a100e0073b4 */ /* 0x0009e20008011816 */
[----:B------:R4:W-:Y:S02]  /*1f50*/  UTMALDG.3D.MULTICAST [UR8], [UR14], UR22, desc[UR42] ;  /* 0x00002a080e0073b4 */ /* 0x0009e40008011816 */
[----:B----4-:R-:W-:Y:S01]  /*1f60*/  NOP ;  /* 0x0000000000007918 */ /* 0x010fe20000000000 */
.L_x_32:
[----:B------:R-:W-:Y:S05]  /*1f70*/  BSYNC.RECONVERGENT B0 ;  /* 0x0000000000007941 */ /* 0x000fea0003800200 */
.L_x_31:
[----:B------:R-:W-:Y:S01]  /*1f80*/  UIADD3 UR13, UPT, UPT, UR13, 0x1, URZ ;  /* 0x000000010d0d7890 */ /* 0x000fe2000fffe0ff */
[----:B------:R-:W-:Y:S01]  /*1f90*/  UMOV UR5, UR29 ;  /* 0x0000001d00057c82 */ /* 0x000fe20008000000 */
[----:B------:R-:W-:Y:S02]  /*1fa0*/  UMOV UR7, UR39 ;  /* 0x0000002700077c82 */ /* 0x000fe40008000000 */
[----:B------:R-:W-:-:S09]  /*1fb0*/  UISETP.NE.AND UP0, UPT, UR13, UR39, UPT ;  /* 0x000000270d00728c */ /* 0x000fd2000bf05270 */
[----:B------:R-:W-:Y:S05]  /*1fc0*/  BRA.U UP0, `(.L_x_33) ;  /* 0xfffffff900fc7547 */ /* 0x000fea000b83ffff */
.L_x_25:
[----:B------:R-:W-:Y:S01]  /*1fd0*/  ULEA UR4, UR29, UR21, 0x3 ;  /* 0x000000151d047291 */ /* 0x000fe2000f8e18ff */
[----:B-12---:R-:W-:Y:S01]  /*1fe0*/  SHF.L.U32 R0, R12, 0x1f, RZ ;  /* 0x0000001f0c007819 */ /* 0x006fe200000006ff */
[----:B------:R-:W-:Y:S01]  /*1ff0*/  @!P2 SYNCS.ARRIVE.TRANS64.A1T0 RZ, [UR21+0x68], RZ ;  /* 0x000068ffffffa9a7 */ /* 0x000fe20008100015 */
[----:B------:R-:W-:-:S06]  /*2000*/  UISETP.GT.AND UP0, UPT, UR51, UR50, UPT ;  /* 0x000000323300728c */ /* 0x000fcc000bf04270 */
[----:B---3--:R1:W2:Y:S03]  /*2010*/  SYNCS.PHASECHK.TRANS64.TRYWAIT P1, [UR4+0x10], R0 ;  /* 0x00001000ff0075a7 */ /* 0x0082a60008021104 */
[----:B------:R-:W-:Y:S05]  /*2020*/  BRA.U !UP0, `(.L_x_34) ;  /* 0x0000000508087547 */ /* 0x000fea000b800000 */
[----:B------:R-:W-:Y:S01]  /*2030*/  UIADD3 UR13, UPT, UPT, UR54, UR7, URZ ;  /* 0x00000007360d7290 */ /* 0x000fe2000fffe0ff */
[----:B------:R-:W-:-:S11]  /*2040*/  UMOV UR5, UR29 ;  /* 0x0000001d00057c82 */ /* 0x000fd60008000000 */
.L_x_42:
[----:B------:R-:W-:Y:S01]  /*2050*/  ULEA UR33, UR5, UR21, 0x3 ;  /* 0x0000001505217291 */ /* 0x000fe2000f8e18ff */
[----:B--2---:R-:W-:Y:S01]  /*2060*/  @!P4 MOV R2, 0x14000 ;  /* 0x000140000002c802 */ /* 0x004fe20000000f00 */
[----:B--23--:R-:W-:Y:S10]  /*2070*/  @P1 BRA `(.L_x_35) ;  /* 0x00000000000c1947 */ /* 0x00cff40003800000 */
[----:B------:R-:W-:-:S04]  /*2080*/  SHF.L.U32 R3, R12, 0x1f, RZ ;  /* 0x0000001f0c037819 */ /* 0x000fc800000006ff */
[----:B------:R-:W2:Y:S02]  /*2090*/  SYNCS.PHASECHK.TRANS64.TRYWAIT P0, [UR33+0x10], R3 ;  /* 0x00001003ff0075a7 */ /* 0x000ea40008001121 */
[----:B--2---:R-:W-:Y:S05]  /*20a0*/  @!P0 BRA `(.L_x_36) ;  /* 0x0000008800f48947 */ /* 0x004fea0003800000 */
.L_x_35:
[----:B------:R2:W-:Y:S01]  /*20b0*/  @!P4 SYNCS.ARRIVE.TRANS64 RZ, [UR33], R2 ;  /* 0x00000002ffffc9a7 */ /* 0x0005e20008000021 */
[----:B------:R-:W-:-:S04]  /*20c0*/  ULOP3.LUT UR4, UR40, 0x2, URZ, 0xfc, !UPT ;  /* 0x0000000228047892 */ /* 0x000fc8000f8efcff */
[----:B------:R-:W-:-:S09]  /*20d0*/  UISETP.NE.AND UP0, UPT, UR4, 0x2, UPT ;  /* 0x000000020400788c */ /* 0x000fd2000bf05270 */
[----:B------:R-:W-:Y:S05]  /*20e0*/  BRA.U UP0, `(.L_x_37) ;  /* 0x0000000100047547 */ /* 0x000fea000b800000 */
[----:B------:R-:W-:Y:S05]  /*20f0*/  BPT.TRAP 0x1 ;  /* 0x000000040000795c */ /* 0x000fea0000300000 */
.L_x_37:
[----:B------:R-:W-:Y:S04]  /*2100*/  BSSY.RECONVERGENT B0, `(.L_x_38) ;  /* 0x0000003000007945 */ /* 0x000fe80003800200 */
[----:B------:R-:W-:Y:S05]  /*2110*/  @P3 BRA `(.L_x_39) ;  /* 0x0000000000043947 */ /* 0x000fea0003800000 */
[----:B------:R-:W-:Y:S05]  /*2120*/  BPT.TRAP 0x1 ;  /* 0x000000040000795c */ /* 0x000fea0000300000 */
.L_x_39:
[----:B------:R-:W-:Y:S05]  /*2130*/  BSYNC.RECONVERGENT B0 ;  /* 0x0000000000007941 */ /* 0x000fea0003800200 */
.L_x_38:
        /* <DEDUP_REMOVED lines=8> */
[----:B-1----:R-:W-:-:S04]  /*21c0*/  SHF.L.U32 R0, R12, 0x1f, RZ ;  /* 0x0000001f0c007819 */ /* 0x002fc800000006ff */
[----:B------:R1:W3:Y:S01]  /*21d0*/  SYNCS.PHASECHK.TRANS64.TRYWAIT P1, [UR4+0x10], R0 ;  /* 0x00001000ff0075a7 */ /* 0x0002e20008021104 */
        /* <DEDUP_REMOVED lines=34> */
.L_x_41:
[----:B------:R-:W-:Y:S05]  /*2400*/  BSYNC.RECONVERGENT B0 ;  /* 0x0000000000007941 */ /* 0x000fea0003800200 */
.L_x_40:
[----:B------:R-:W-:Y:S01]  /*2410*/  UIADD3 UR7, UPT, UPT, UR7, 0x1, URZ ;  /* 0x0000000107077890 */ /* 0x000fe2000fffe0ff */
[----:B------:R-:W-:-:S03]  /*2420*/  UMOV UR5, UR29 ;  /* 0x0000001d00057c82 */ /* 0x000fc60008000000 */
[----:B------:R-:W-:-:S09]  /*2430*/  UISETP.NE.AND UP0, UPT, UR7, UR13, UPT ;  /* 0x0000000d0700728c */ /* 0x000fd2000bf05270 */
[----:B------:R-:W-:Y:S05]  /*2440*/  BRA.U UP0, `(.L_x_42) ;  /* 0xfffffffd00007547 */ /* 0x000fea000b83ffff */
.L_x_34:
[C---:B------:R-:W-:Y:S01]  /*2450*/  LEA R3, R11.reuse, UR21, 0x3 ;  /* 0x000000150b037c11 */ /* 0x040fe2000f8e18ff */
[----:B------:R-:W-:Y:S01]  /*2460*/  NOP ;  /* 0x0000000000007918 */ /* 0x000fe20000000000 */
[----:B-1----:R-:W-:Y:S02]  /*2470*/  SHF.L.U32 R0, R10, 0x1f, RZ ;  /* 0x0000001f0a007819 */ /* 0x002fe400000006ff */
[----:B------:R-:W-:Y:S02]  /*2480*/  LEA R5, R11, UR21, 0x4 ;  /* 0x000000150b057c11 */ /* 0x000fe4000f8e20ff */
[----:B------:R-:W1:Y:S02]  /*2490*/  SYNCS.PHASECHK.TRANS64.TRYWAIT P0, [R3+URZ+0x70], R0 ;  /* 0x00007000030075a7 */ /* 0x000e6400080011ff */
[----:B-1----:R-:W-:Y:S05]  /*24a0*/  @!P0 BRA `(.L_x_43) ;  /* 0x00000088000c8947 */ /* 0x002fea0003800000 */
.L_x_179:
[----:B------:R-:W4:Y:S01]  /*24b0*/  LDS.128 R4, [R5+0x100] ;  /* 0x0001000005047984 */ /* 0x000f220000000c00 */
[----:B------:R-:W-:Y:S01]  /*24c0*/  UISETP.GE.AND UP0, UPT, UR45, 0x1, UPT ;  /* 0x000000012d00788c */ /* 0x000fe2000bf06270 */
[----:B------:R-:W-:Y:S01]  /*24d0*/  @!PT LDS RZ, [RZ] ;  /* 0x00000000fffff984 */ /* 0x000fe20000000800 */
[----:B------:R-:W-:Y:S01]  /*24e0*/  @!PT LDS RZ, [RZ] ;  /* 0x00000000fffff984 */ /* 0x000fe20000000800 */
[----:B------:R-:W-:Y:S01]  /*24f0*/  @!PT LDS RZ, [RZ] ;  /* 0x00000000fffff984 */ /* 0x000fe20000000800 */
[----:B------:R-:W-:Y:S01]  /*2500*/  @!PT LDS RZ, [RZ] ;  /* 0x00000000fffff984 */ /* 0x000fe20000000800 */
[----:B------:R1:W-:Y:S06]  /*2510*/  MEMBAR.ALL.CTA ;  /* 0x0000000000007992 */ /* 0x0003ec0000008000 */
[----:B-1----:R-:W1:Y:S01]  /*2520*/  FENCE.VIEW.ASYNC.S ;  /* 0x00000000000073c6 */ /* 0x002e620000000000 */
[----:B----4-:R-:W-:-:S13]  /*2530*/  LOP3.LUT P0, RZ, R6, 0x1, RZ, 0xc0, !PT ;  /* 0x0000000106ff7812 */ /* 0x010fda000780c0ff */
[----:B-1----:R-:W-:Y:S01]  /*2540*/  VOTEU.ANY UP1, P0 ;  /* 0x0000000000ff7886 */ /* 0x002fe20000020100 */
[----:B------:R-:W-:-:S13]  /*2550*/  PLOP3.LUT P0, PT, PT, PT, UP1, 0x80, 0x8 ;  /* 0x000000000008781c */ /* 0x000fda0003f0f018 */
[----:B------:R-:W-:Y:S02]  /*2560*/  @P0 LOP3.LUT R0, R5, 0xffff, RZ, 0xc0, !PT ;  /* 0x0000ffff05000812 */ /* 0x000fe400078ec0ff */
[----:B--2---:R-:W-:Y:S02]  /*2570*/  @P0 MOV R2, R4 ;  /* 0x0000000400020202 */ /* 0x004fe40000000f00 */
[----:B------:R-:W-:Y:S01]  /*2580*/  @P0 R2UR UR5, R0 ;  /* 0x00000000000502ca */ /* 0x000fe200000e0000 */
[----:B------:R-:W-:Y:S01]  /*2590*/  VIADD R0, R3, 0x80 ;  /* 0x0000008003007836 */ /* 0x000fe20000000000 */
[----:B------:R-:W-:Y:S02]  /*25a0*/  @P0 SHF.R.U32.HI R4, RZ, 0x10, R5 ;  /* 0x00000010ff040819 */ /* 0x000fe40000011605 */
[----:B------:R-:W-:Y:S02]  /*25b0*/  @P0 R2UR UR6, R2 ;  /* 0x00000000020602ca */ /* 0x000fe400000e0000 */
[----:B------:R-:W-:-:S02]  /*25c0*/  PRMT R0, RZ, 0x654, R0 ;  /* 0x00000654ff007816 */ /* 0x000fc40000000000 */
[----:B------:R-:W-:Y:S02]  /*25d0*/  @P0 R2UR UR4, R4 ;  /* 0x00000000040402ca */ /* 0x000fe400000e0000 */
[----:B------:R1:W-:Y:S03]  /*25e0*/  SYNCS.ARRIVE.TRANS64.RED.A1T0 RZ, [R0+URZ], RZ ;  /* 0x000000ff00ff79a7 */ /* 0x0003e600081004ff */
[----:B------:R-:W-:-:S04]  /*25f0*/  @UP1 UMOV UR41, UR5 ;  /* 0x0000000500291c82 */ /* 0x000fc80008000000 */
[----:B------:R-:W-:-:S04]  /*2600*/  @UP1 UMOV UR44, UR6 ;  /* 0x00000006002c1c82 */ /* 0x000fc80008000000 */
[----:B------:R-:W-:Y:S01]  /*2610*/  @UP1 UMOV UR36, UR4 ;  /* 0x0000000400241c82 */ /* 0x000fe20008000000 */
[----:B------:R-:W-:Y:S05]  /*2620*/  BRA.U !UP0, `(.L_x_44) ;  /* 0x0000000108d47547 */ /* 0x000fea000b800000 */
[----:B------:R-:W2:Y:S01]  /*2630*/  LDCU.128 UR12, c[0x0][0xb10] ;  /* 0x00016200ff0c77ac */ /* 0x000ea20008000c00 */
[----:B------:R-:W4:Y:S01]  /*2640*/  LDCU UR22, c[0x0][0xb20] ;  /* 0x00016400ff1677ac */ /* 0x000f220008000800 */
[----:B------:R-:W3:Y:S01]  /*2650*/  LDCU UR20, c[0x0][0xb0c] ;  /* 0x00016180ff1477ac */ /* 0x000ee20008000800 */
[----:B------:R-:W1:Y:S01]  /*2660*/  LDCU.64 UR8, c[0x0][0xb28] ;  /* 0x00016500ff0877ac */ /* 0x000e620008000a00 */
[----:B------:R-:W-:Y:S02]  /*2670*/  UISETP.NE.AND UP3, UPT, UR45, 0x1, UPT ;  /* 0x000000012d00788c */ /* 0x000fe4000bf65270 */
[----:B--2---:R-:W-:Y:S02]  /*2680*/  UIMAD.WIDE.U32 UR6, UR48, UR15, URZ ;  /* 0x0000000f300672a5 */ /* 0x004fe4000f8e00ff */
[----:B------:R-:W-:Y:S02]  /*2690*/  UIMAD.WIDE.U32 UR4, UR49, UR12, URZ ;  /* 0x0000000c310472a5 */ /* 0x000fe4000f8e00ff */
[----:B------:R-:W-:-:S02]  /*26a0*/  UISETP.NE.AND UP0, UPT, UR14, 0x1, UPT ;  /* 0x000000010e00788c */ /* 0x000fc4000bf05270 */
[----:B------:R-:W-:Y:S01]  /*26b0*/  UIMAD.WIDE.U32 UR18, UR41, UR15, URZ ;  /* 0x0000000f291272a5 */ /* 0x000fe2000f8e00ff */
[----:B------:R-:W-:Y:S02]  /*26c0*/  UMOV UR6, UR7 ;  /* 0x0000000700067c82 */ /* 0x000fe40008000000 */
[----:B------:R-:W-:Y:S01]  /*26d0*/  UMOV UR4, UR5 ;  /* 0x0000000500047c82 */ /* 0x000fe20008000000 */
[----:B----4-:R-:W-:Y:S02]  /*26e0*/  USHF.R.U32.HI UR6, URZ, UR22, UR6 ;  /* 0x00000016ff067299 */ /* 0x010fe40008011606 */
[----:B---3--:R-:W-:Y:S02]  /*26f0*/  UISETP.NE.AND UP2, UPT, UR20, 0x1, UPT ;  /* 0x000000011400788c */ /* 0x008fe4000bf45270 */
[----:B------:R-:W-:Y:S02]  /*2700*/  USHF.R.U32.HI UR4, URZ, UR13, UR4 ;  /* 0x0000000dff047299 */ /* 0x000fe40008011604 */
[----:B------:R-:W-:-:S02]  /*2710*/  USEL UR5, UR48, UR6, !UP0 ;  /* 0x0000000630057287 */ /* 0x000fc4000c000000 */
[----:B------:R-:W-:Y:S02]  /*2720*/  USEL UR6, UR49, UR4, !UP2 ;  /* 0x0000000431067287 */ /* 0x000fe4000d000000 */
[----:B-1----:R-:W-:Y:S01]  /*2730*/  UIMAD.WIDE.U32 UR10, UR5, UR8, URZ ;  /* 0x00000008050a72a5 */ /* 0x002fe2000f8e00ff */
[----:B------:R-:W-:Y:S01]  /*2740*/  UMOV UR4, UR19 ;  /* 0x0000001300047c82 */ /* 0x000fe20008000000 */
[----:B------:R-:W-:Y:S02]  /*2750*/  UIMAD.WIDE.U32 UR16, UR44, UR12, URZ ;  /* 0x0000000c2c1072a5 */ /* 0x000fe4000f8e00ff */
[----:B------:R-:W-:-:S03]  /*2760*/  UIMAD.WIDE.U32 UR18, UR6, UR8, URZ ;  /* 0x00000008061272a5 */ /* 0x000fc6000f8e00ff */
[----:B------:R-:W-:Y:S01]  /*2770*/  UMOV UR10, UR11 ;  /* 0x0000000b000a7c82 */ /* 0x000fe20008000000 */
[----:B------:R-:W-:Y:S02]  /*2780*/  USHF.R.U32.HI UR4, URZ, UR22, UR4 ;  /* 0x00000016ff047299 */ /* 0x000fe40008011604 */
[----:B------:R-:W-:Y:S01]  /*2790*/  @UP3 USHF.R.U32.HI UR5, URZ, UR9, UR10 ;  /* 0x00000009ff053299 */ /* 0x000fe2000801160a */
[----:B------:R-:W-:Y:S01]  /*27a0*/  UMOV UR16, UR17 ;  /* 0x0000001100107c82 */ /* 0x000fe20008000000 */
[----:B------:R-:W-:Y:S01]  /*27b0*/  UMOV UR18, UR19 ;  /* 0x0000001300127c82 */ /* 0x000fe20008000000 */
[----:B------:R-:W-:Y:S02]  /*27c0*/  USHF.R.U32.HI UR13, URZ, UR13, UR16 ;  /* 0x0000000dff0d7299 */ /* 0x000fe40008011610 */
[----:B------:R-:W-:Y:S02]  /*27d0*/  USEL UR4, UR41, UR4, !UP0 ;  /* 0x0000000429047287 */ /* 0x000fe4000c000000 */
[----:B------:R-:W-:-:S02]  /*27e0*/  @UP3 USHF.R.U32.HI UR6, URZ, UR9, UR18 ;  /* 0x00000009ff063299 */ /* 0x000fc40008011612 */
[----:B------:R-:W-:Y:S02]  /*27f0*/  UIMAD UR7, UR45, UR5, URZ ;  /* 0x000000052d0772a4 */ /* 0x000fe4000f8e02ff */
[----:B------:R-:W-:Y:S02]  /*2800*/  USEL UR5, UR44, UR13, !UP2 ;  /* 0x0000000d2c057287 */ /* 0x000fe4000d000000 */
[----:B------:R-:W-:Y:S02]  /*2810*/  UIMAD UR10, UR45, UR6, URZ ;  /* 0x000000062d0a72a4 */ /* 0x000fe4000f8e02ff */
[----:B------:R-:W-:Y:S02]  /*2820*/  UISETP.GE.AND UP0, UPT, UR4, UR7, UPT ;  /* 0x000000070400728c */ /* 0x000fe4000bf06270 */
[----:B------:R-:W-:Y:S02]  /*2830*/  UIMAD.WIDE.U32 UR12, UR4, UR8, URZ ;  /* 0x00000008040c72a5 */ /* 0x000fe4000f8e00ff */
[----:B------:R-:W-:-:S02]  /*2840*/  UISETP.GE.OR UP0, UPT, UR5, UR10, UP0 ;  /* 0x0000000a0500728c */ /* 0x000fc40008706670 */
        /* <DEDUP_REMOVED lines=19> */
.L_x_44:
[----:B------:R-:W2:Y:S02]  /*2980*/  LDCU UR4, c[0x0][0xb30] ;  /* 0x00016600ff0477ac */ /* 0x000ea40008000800 */
[----:B--2---:R-:W-:-:S09]  /*2990*/  UISETP.NE.AND UP0, UPT, UR4, 0x1, UPT ;  /* 0x000000010400788c */ /* 0x004fd2000bf05270 */
[----:B------:R-:W-:Y:S05]  /*29a0*/  BRA.U UP0, `(.L_x_45) ;  /* 0x0000000100447547 */ /* 0x000fea000b800000 */
[----:B------:R-:W2:Y:S01]  /*29b0*/  LDCU.128 UR8, c[0x0][0xb10] ;  /* 0x00016200ff0877ac */ /* 0x000ea20008000c00 */
[----:B------:R-:W4:Y:S01]  /*29c0*/  LDCU UR12, c[0x0][0xb0c] ;  /* 0x00016180ff0c77ac */ /* 0x000f220008000800 */
[----:B------:R-:W1:Y:S01]  /*29d0*/  LDCU UR13, c[0x0][0xb20] ;  /* 0x00016400ff0d77ac */ /* 0x000e620008000800 */
[----:B--2---:R-:W-:Y:S02]  /*29e0*/  UIMAD.WIDE.U32 UR6, UR44, UR8, URZ ;  /* 0x000000082c0672a5 */ /* 0x004fe4000f8e00ff */
[----:B------:R-:W-:Y:S02]  /*29f0*/  UIMAD.WIDE.U32 UR4, UR41, UR11, URZ ;  /* 0x0000000b290472a5 */ /* 0x000fe4000f8e00ff */
[----:B----4-:R-:W-:Y:S02]  /*2a00*/  UISETP.NE.AND UP2, UPT, UR12, 0x1, UPT ;  /* 0x000000010c00788c */ /* 0x010fe4000bf45270 */
[----:B------:R-:W-:Y:S01]  /*2a10*/  UISETP.NE.AND UP0, UPT, UR10, 0x1, UPT ;  /* 0x000000010a00788c */ /* 0x000fe2000bf05270 */
[----:B------:R-:W-:-:S02]  /*2a20*/  UMOV UR6, UR7 ;  /* 0x0000000700067c82 */ /* 0x000fc40008000000 */
[----:B------:R-:W-:Y:S01]  /*2a30*/  UMOV UR4, UR5 ;  /* 0x0000000500047c82 */ /* 0x000fe20008000000 */
[----:B------:R-:W-:Y:S02]  /*2a40*/  USHF.R.U32.HI UR9, URZ, UR9, UR6 ;  /* 0x00000009ff097299 */ /* 0x000fe40008011606 */
[----:B-1----:R-:W-:Y:S02]  /*2a50*/  USHF.R.U32.HI UR4, URZ, UR13, UR4 ;  /* 0x0000000dff047299 */ /* 0x002fe40008011604 */
[----:B------:R-:W-:Y:S02]  /*2a60*/  USEL UR5, UR44, UR9, !UP2 ;  /* 0x000000092c057287 */ /* 0x000fe4000d000000 */
[----:B------:R-:W-:-:S04]  /*2a70*/  USEL UR4, UR41, UR4, !UP0 ;  /* 0x0000000429047287 */ /* 0x000fc8000c000000 */
[----:B------:R-:W-:Y:S02]  /*2a80*/  UIADD3 UR6, UPT, UPT, UR5, -UR4, URZ ;  /* 0x8000000405067290 */ /* 0x000fe4000fffe0ff */
[----:B------:R-:W-:Y:S02]  /*2a90*/  UIADD3 UR4, UPT, UPT, -UR5, UR4, URZ ;  /* 0x0000000405047290 */ /* 0x000fe4000fffe1ff */
[----:B------:R-:W-:Y:S02]  /*2aa0*/  UIMAD UR41, UR6, UR10, UR41 ;  /* 0x0000000a062972a4 */ /* 0x000fe4000f8e0229 */
[----:B------:R-:W-:-:S12]  /*2ab0*/  UIMAD UR44, UR4, UR12, UR44 ;  /* 0x0000000c042c72a4 */ /* 0x000fd8000f8e022c */
.L_x_45:
[----:B------:R-:W-:Y:S01]  /*2ac0*/  VIADD R11, R11, 0x1 ;  /* 0x000000010b0b7836 */ /* 0x000fe20000000000 */
[----:B------:R-:W-:Y:S02]  /*2ad0*/  R2UR UR5, R67 ;  /* 0x00000000430572ca */ /* 0x000fe400000e0000 */
[----:B------:R-:W-:Y:S02]  /*2ae0*/  R2UR UR4, R66 ;  /* 0x00000000420472ca */ /* 0x000fe400000e0000 */
[C---:B------:R-:W-:Y:S02]  /*2af0*/  ISETP.NE.AND P0, PT, R11.reuse, 0x2, PT ;  /* 0x000000020b00780c */ /* 0x040fe40003f05270 */
[----:B------:R-:W-:Y:S02]  /*2b00*/  PLOP3.LUT P2, PT, PT, PT, PT, 0x80, 0x8 ;  /* 0x000000000008781c */ /* 0x000fe40003f4f070 */
[----:B------:R-:W-:Y:S02]  /*2b10*/  SEL R3, RZ, 0x1, P0 ;  /* 0x00000001ff037807 */ /* 0x000fe40000000000 */
[----:B------:R-:W-:-:S02]  /*2b20*/  SEL R11, R11, RZ, P0 ;  /* 0x000000ff0b0b7207 */ /* 0x000fc40000000000 */
[----:B------:R-:W-:Y:S01]  /*2b30*/  LOP3.LUT R10, R10, R3, RZ, 0x3c, !PT ;  /* 0x000000030a0a7212 */ /* 0x000fe200078e3cff */
[----:B------:R-:W-:Y:S02]  /*2b40*/  UIADD3 UR16, UPT, UPT, UR44, UR5, URZ ;  /* 0x000000052c107290 */ /* 0x000fe4000fffe0ff */
[----:B------:R-:W-:Y:S01]  /*2b50*/  UIADD3 UR20, UPT, UPT, UR41, UR4, URZ ;  /* 0x0000000429147290 */ /* 0x000fe2000fffe0ff */
[----:B------:R-:W-:Y:S11]  /*2b60*/  BRA.U UP1, `(.L_x_46) ;  /* 0xffffffed01a07547 */ /* 0x000ff6000b83ffff */
[----:B------:R-:W-:Y:S01]  /*2b70*/  UIADD3 UR21, UPT, UPT, UR21, 0x10, URZ ;  /* 0x0000001015157890 */ /* 0x000fe2000fffe0ff */
[----:B------:R-:W-:-:S03]  /*2b80*/  SHF.L.U32 R3, R12, 0x1f, RZ ;  /* 0x0000001f0c037819 */ /* 0x000fc600000006ff */
[----:B------:R-:W-:-:S09]  /*2b90*/  ULEA UR4, UR29, UR21, 0x3 ;  /* 0x000000151d047291 */ /* 0x000fd2000f8e18ff */
[----:B------:R-:W2:Y:S02]  /*2ba0*/  SYNCS.PHASECHK.TRANS64.TRYWAIT P0, [UR4], R3 ;  /* 0x00000003ff0075a7 */ /* 0x000ea40008001104 */
[----:B--2---:R-:W-:Y:S05]  /*2bb0*/  @!P0 BRA `(.L_x_47) ;  /* 0x00000080005c8947 */ /* 0x004fea0003800000 */
.L_x_181:
[----:B------:R-:W-:-:S04]  /*2bc0*/  UIADD3 UR4, UPT, UPT, UR29, 0x1, URZ ;  /* 0x000000011d047890 */ /* 0x000fc8000fffe0ff */
[----:B------:R-:W-:-:S04]  /*2bd0*/  UISETP.NE.AND UP0, UPT, UR4, 0x2, UPT ;  /* 0x000000020400788c */ /* 0x000fc8000bf05270 */
[----:B------:R-:W-:Y:S02]  /*2be0*/  USEL UR5, URZ, 0x1, UP0 ;  /* 0x00000001ff057887 */ /* 0x000fe40008000000 */
[----:B------:R-:W-:-:S04]  /*2bf0*/  USEL UR4, UR4, URZ, UP0 ;  /* 0x000000ff04047287 */ /* 0x000fc80008000000 */
[----:B------:R-:W-:Y:S01]  /*2c00*/  ULEA UR4, UR4, UR21, 0x3 ;  /* 0x0000001504047291 */ /* 0x000fe2000f8e18ff */
[----:B-1----:R-:W-:-:S04]  /*2c10*/  LOP3.LUT R3, R12, UR5, RZ, 0x3c, !PT ;  /* 0x000000050c037c12 */ /* 0x002fc8000f8e3cff */
[----:B------:R-:W-:Y:S01]  /*2c20*/  SHF.L.U32 R3, R3, 0x1f, RZ ;  /* 0x0000001f03037819 */ /* 0x000fe200000006ff */
[----:B------:R-:W-:-:S07]  /*2c30*/  IMAD.U32 R0, RZ, RZ, UR4 ;  /* 0x00000004ff007e24 */ /* 0x000fce000f8e00ff */
.L_x_48:
[----:B-1----:R1:W2:Y:S02]  /*2c40*/  SYNCS.PHASECHK.TRANS64.TRYWAIT P0, [R0+URZ], R3 ;  /* 0x00000003000075a7 */ /* 0x0022a400080011ff */
[----:B--2---:R-:W-:Y:S05]  /*2c50*/  @!P0 NANOSLEEP.SYNCS 0x989680 ;  /* 0x009896800000895d */ /* 0x004fea0003900000 */
[----:B------:R-:W2:Y:S02]  /*2c60*/  @!P0 SYNCS.PHASECHK.TRANS64 P0, [R0+URZ], R3 ;  /* 0x00000003000085a7 */ /* 0x000ea400080010ff */
[----:B--2---:R-:W-:Y:S05]  /*2c70*/  @P0 EXIT ;  /* 0x000000000000094d */ /* 0x004fea0003800000 */
[----:B------:R-:W-:Y:S05]  /*2c80*/  BRA `(.L_x_48) ;  /* 0xfffffffc00ec7947 */ /* 0x000fea000383ffff */
.L_x_22:
[----:B------:R-:W-:-:S04]  /*2c90*/  UISETP.NE.AND UP0, UPT, UR52, URZ, UPT ;  /* 0x000000ff3400728c */ /* 0x000fc8000bf05270 */
[----:B------:R-:W-:-:S09]  /*2ca0*/  UISETP.NE.OR UP0, UPT, UR17, 0x1, UP0 ;  /* 0x000000011100788c */ /* 0x000fd20008705670 */
[----:B------:R-:W-:Y:S05]  /*2cb0*/  BRA.U UP0, `(.L_x_49) ;  /* 0x0000000500487547 */ /* 0x000fea000b800000 */
[----:B------:R-:W-:Y:S01]  /*2cc0*/  ISETP.GE.U32.AND P2, PT, R0, 0x8, PT ;  /* 0x000000080000780c */ /* 0x000fe20003f46070 */
[----:B------:R-:W-:Y:S01]  /*2cd0*/  IMAD.MOV.U32 R12, RZ, RZ, 0x1 ;  /* 0x00000001ff0c7424 */ /* 0x000fe200078e00ff */
[----:B------:R-:W-:Y:S02]  /*2ce0*/  CS2R R10, SRZ ;  /* 0x00000000000a7805 */ /* 0x000fe4000001ff00 */
[----:B------:R-:W-:Y:S01]  /*2cf0*/  CS2R R8, SRZ ;  /* 0x0000000000087805 */ /* 0x000fe2000001ff00 */
[----:B------:R-:W-:Y:S01]  /*2d00*/  UMOV UR6, 0x400 ;  /* 0x0000040000067882 */ /* 0x000fe20000000000 */
[----:B------:R-:W-:Y:S01]  /*2d10*/  UMOV UR5, URZ ;  /* 0x000000ff00057c82 */ /* 0x000fe20008000000 */
[----:B------:R-:W-:-:S12]  /*2d20*/  ULEA UR6, UR52, UR6, 0x18 ;  /* 0x0000000634067291 */ /* 0x000fd8000f8ec0ff */
.L_x_53:
[----:B------:R-:W-:Y:S02]  /*2d30*/  LEA R2, R8, UR6, 0x3 ;  /* 0x0000000608027c11 */ /* 0x000fe4000f8e18ff */
[----:B------:R-:W-:-:S03]  /*2d40*/  SHF.L.U32 R5, R9, 0x1f, RZ ;  /* 0x0000001f09057819 */ /* 0x000fc600000006ff */
[----:B------:R-:W-:Y:S01]  /*2d50*/  VIADD R4, R2, 0xe0 ;  /* 0x000000e002047836 */ /* 0x000fe20000000000 */
[----:B------:R-:W2:Y:S02]  /*2d60*/  SYNCS.PHASECHK.TRANS64.TRYWAIT P0, [R2+URZ+0xd0], R5 ;  /* 0x0000d005020075a7 */ /* 0x000ea400080011ff */
[----:B--2---:R-:W-:Y:S05]  /*2d70*/  @!P0 BRA `(.L_x_50) ;  /* 0x0000008000048947 */ /* 0x004fea0003800000 */
.L_x_182:
[----:B------:R-:W-:Y:S01]  /*2d80*/  ULEA UR4, UR5, UR6, 0x3 ;  /* 0x0000000605047291 */ /* 0x000fe2000f8e18ff */
[----:B------:R-:W-:Y:S02]  /*2d90*/  PRMT R4, RZ, 0x654, R4 ;  /* 0x00000654ff047816 */ /* 0x000fe40000000004 */
[----:B--2---:R-:W-:Y:S01]  /*2da0*/  SHF.L.U32 R5, R12, 0x1f, RZ ;  /* 0x0000001f0c057819 */ /* 0x004fe200000006ff */
[----:B------:R-:W-:Y:S01]  /*2db0*/  UIADD3 UR7, UPT, UPT, UR4, 0x70, URZ ;  /* 0x0000007004077890 */ /* 0x000fe2000fffe0ff */
[----:B------:R2:W-:Y:S05]  /*2dc0*/  SYNCS.ARRIVE.TRANS64.RED.A1T0 RZ, [R4+URZ], RZ ;  /* 0x000000ff04ff79a7 */ /* 0x0005ea00081004ff */
[----:B------:R-:W-:Y:S01]  /*2dd0*/  IMAD.U32 R7, RZ, RZ, UR7 ;  /* 0x00000007ff077e24 */ /* 0x000fe2000f8e00ff */
[----:B------:R-:W3:Y:S04]  /*2de0*/  SYNCS.PHASECHK.TRANS64.TRYWAIT P0, [UR4+0x80], R5 ;  /* 0x00008005ff0075a7 */ /* 0x000ee80008001104 */
[----:B------:R-:W-:Y:S01]  /*2df0*/  PRMT R6, R0, 0x654, R7 ;  /* 0x0000065400067816 */ /* 0x000fe20000000007 */
[----:B--2---:R-:W-:Y:S01]  /*2e00*/  @!P2 IMAD.MOV.U32 R4, RZ, RZ, 0x10 ;  /* 0x00000010ff04a424 */ /* 0x004fe200078e00ff */
[----:B---3--:R-:W-:Y:S06]  /*2e10*/  @!P0 BRA `(.L_x_51) ;  /* 0x0000007c00f08947 */ /* 0x008fec0003800000 */
.L_x_184:
[----:B------:R-:W-:Y:S01]  /*2e20*/  ULEA UR8, UR5, UR6, 0x4 ;  /* 0x0000000605087291 */ /* 0x000fe2000f8e20ff */
[----:B------:R-:W-:Y:S01]  /*2e30*/  SEL R3, R6, R3, !P2 ;  /* 0x0000000306037207 */ /* 0x000fe20005000000 */
[----:B------:R-:W-:Y:S01]  /*2e40*/  UIADD3 UR9, UPT, UPT, UR4, 0x70, URZ ;  /* 0x0000007004097890 */ /* 0x000fe2000fffe0ff */
[----:B--2---:R-:W-:Y:S01]  /*2e50*/  LEA R2, R11, UR6, 0x3 ;  /* 0x000000060b027c11 */ /* 0x004fe2000f8e18ff */
[----:B------:R-:W-:Y:S01]  /*2e60*/  UIADD3 UR8, UPT, UPT, UR8, 0x100, URZ ;  /* 0x0000010008087890 */ /* 0x000fe2000fffe0ff */
[----:B------:R-:W-:Y:S01]  /*2e70*/  SHF.L.U32 R5, R10, 0x1f, RZ ;  /* 0x0000001f0a057819 */ /* 0x000fe200000006ff */
[----:B------:R2:W-:Y:S01]  /*2e80*/  @!P2 SYNCS.ARRIVE.TRANS64.RED RZ, [R3+URZ], R4 ;  /* 0x0000000403ffa9a7 */ /* 0x0005e200080004ff */
[----:B------:R-:W-:Y:S01]  /*2e90*/  UIADD3 UR4, UPT, UPT, UR5, 0x1, URZ ;  /* 0x0000000105047890 */ /* 0x000fe2000fffe0ff */
[----:B------:R-:W-:-:S03]  /*2ea0*/  VIADD R8, R8, 0x1 ;  /* 0x0000000108087836 */ /* 0x000fc60000000000 */
[----:B------:R-:W-:Y:S02]  /*2eb0*/  UISETP.NE.AND UP0, UPT, UR4, 0x2, UPT ;  /* 0x000000020400788c */ /* 0x000fe4000bf05270 */
[----:B------:R-:W-:Y:S06]  /*2ec0*/  UGETNEXTWORKID.BROADCAST [UR8], [UR9] ;  /* 0x00000000080073ca */ /* 0x000fec0008000100 */
[----:B------:R-:W-:Y:S01]  /*2ed0*/  USEL UR7, URZ, 0x1, UP0 ;  /* 0x00000001ff077887 */ /* 0x000fe20008000000 */
[----:B------:R-:W-:Y:S01]  /*2ee0*/  ISETP.NE.AND P0, PT, R8, 0x2, PT ;  /* 0x000000020800780c */ /* 0x000fe20003f05270 */
[----:B------:R-:W-:Y:S01]  /*2ef0*/  USEL UR5, UR4, URZ, UP0 ;  /* 0x000000ff04057287 */ /* 0x000fe20008000000 */
[----:B------:R-:W3:Y:S03]  /*2f00*/  SYNCS.PHASECHK.TRANS64.TRYWAIT P1, [R2+URZ+0x70], R5 ;  /* 0x00007005020075a7 */ /* 0x000ee600080211ff */
[----:B------:R-:W-:Y:S01]  /*2f10*/  LOP3.LUT R12, R12, UR7, RZ, 0x3c, !PT ;  /* 0x000000070c0c7c12 */ /* 0x000fe2000f8e3cff */
[----:B--23--:R-:W-:Y:S07]  /*2f20*/  @!P1 BRA `(.L_x_52) ;  /* 0x0000007c00c49947 */ /* 0x00cfee0003800000 */
.L_x_185:
[C---:B------:R-:W-:Y:S01]  /*2f30*/  LEA R4, R11.reuse, UR6, 0x4 ;  /* 0x000000060b047c11 */ /* 0x040fe2000f8e20ff */
[----:B--2---:R-:W-:Y:S01]  /*2f40*/  VIADD R2, R2, 0x80 ;  /* 0x0000008002027836 */ /* 0x004fe20000000000 */
[----:B------:R-:W-:Y:S01]  /*2f50*/  SEL R8, R8, RZ, P0 ;  /* 0x000000ff08087207 */ /* 0x000fe20000000000 */
[----:B------:R-:W-:-:S03]  /*2f60*/  VIADD R11, R11, 0x1 ;  /* 0x000000010b0b7836 */ /* 0x000fc60000000000 */
[----:B------:R-:W2:Y:S01]  /*2f70*/  LDS.128 R4, [R4+0x100] ;  /* 0x0001000004047984 */ /* 0x000ea20000000c00 */
[----:B------:R-:W-:Y:S02]  /*2f80*/  PRMT R2, RZ, 0x654, R2 ;  /* 0x00000654ff027816 */ /* 0x000fe40000000002 */
[C---:B------:R-:W-:Y:S01]  /*2f90*/  ISETP.NE.AND P1, PT, R11.reuse, 0x2, PT ;  /* 0x000000020b00780c */ /* 0x040fe20003f25270 */
[----:B------:R-:W-:Y:S01]  /*2fa0*/  @!PT LDS RZ, [RZ] ;  /* 0x00000000fffff984 */ /* 0x000fe20000000800 */
[----:B------:R-:W-:Y:S01]  /*2fb0*/  @!PT LDS RZ, [RZ] ;  /* 0x00000000fffff984 */ /* 0x000fe20000000800 */
[----:B------:R-:W-:Y:S01]  /*2fc0*/  @!PT LDS RZ, [RZ] ;  /* 0x00000000fffff984 */ /* 0x000fe20000000800 */
[----:B------:R-:W-:Y:S01]  /*2fd0*/  @!PT LDS RZ, [RZ] ;  /* 0x00000000fffff984 */ /* 0x000fe20000000800 */
[----:B------:R3:W-:Y:S06]  /*2fe0*/  MEMBAR.ALL.CTA ;  /* 0x0000000000007992 */ /* 0x0007ec0000008000 */
[----:B---3--:R-:W3:Y:S01]  /*2ff0*/  FENCE.VIEW.ASYNC.S ;  /* 0x00000000000073c6 */ /* 0x008ee20000000000 */
[----:B------:R-:W-:Y:S01]  /*3000*/  SEL R11, R11, RZ, P1 ;  /* 0x000000ff0b0b7207 */ /* 0x000fe20000800000 */
[----:B---3--:R3:W-:Y:S01]  /*3010*/  SYNCS.ARRIVE.TRANS64.RED.A1T0 RZ, [R2+URZ], RZ ;  /* 0x000000ff02ff79a7 */ /* 0x0087e200081004ff */
[----:B--2---:R-:W-:-:S02]  /*3020*/  LOP3.LUT P3, RZ, R6, 0x1, RZ, 0xc0, !PT ;  /* 0x0000000106ff7812 */ /* 0x004fc4000786c0ff */
[----:B------:R-:W-:-:S04]  /*3030*/  SEL R5, RZ, 0x1, P1 ;  /* 0x00000001ff057807 */ /* 0x000fc80000800000 */
[----:B------:R-:W-:Y:S02]  /*3040*/  LOP3.LUT R10, R10, R5, RZ, 0x3c, !PT ;  /* 0x000000050a0a7212 */ /* 0x000fe400078e3cff */
[----:B---3--:R-:W-:-:S04]  /*3050*/  SEL R2, RZ, 0x1, P0 ;  /* 0x00000001ff027807 */ /* 0x008fc80000000000 */
[----:B------:R-:W-:Y:S01]  /*3060*/  LOP3.LUT R9, R9, R2, RZ, 0x3c, !PT ;  /* 0x0000000209097212 */ /* 0x000fe200078e3cff */
[----:B------:R-:W-:Y:S06]  /*3070*/  @P3 BRA `(.L_x_53) ;  /* 0xfffffffc002c3947 */ /* 0x000fec000383ffff */
[----:B------:R-:W-:Y:S01]  /*3080*/  ULEA UR4, UR5, UR6, 0x3 ;  /* 0x0000000605047291 */ /* 0x000fe2000f8e18ff */
[----:B------:R-:W-:-:S08]  /*3090*/  SHF.L.U32 R3, R12, 0x1f, RZ ;  /* 0x0000001f0c037819 */ /* 0x000fd000000006ff */
[----:B------:R-:W2:Y:S02]  /*30a0*/  SYNCS.PHASECHK.TRANS64 P0, [UR4+0x80], R3 ;  /* 0x00008003ff0075a7 */ /* 0x000ea40008001004 */
[----:B--2---:R-:W-:Y:S05]  /*30b0*/  @P0 BRA `(.L_x_54) ;  /* 0x0000000000080947 */ /* 0x004fea0003800000 */
[----:B------:R-:W2:Y:S02]  /*30c0*/  SYNCS.PHASECHK.TRANS64.TRYWAIT P0, [UR4+0x80], R3 ;  /* 0x00008003ff0075a7 */ /* 0x000ea40008001104 */
[----:B--2---:R-:W-:Y:S05]  /*30d0*/  @!P0 BRA `(.L_x_55) ;  /* 0x0000007c006c8947 */ /* 0x004fea0003800000 */
.L_x_54:
[----:B------:R-:W-:-:S04]  /*30e0*/  UIADD3 UR7, UPT, UPT, UR5, 0x1, URZ ;  /* 0x0000000105077890 */ /* 0x000fc8000fffe0ff */
[----:B------:R-:W-:-:S04]  /*30f0*/  UISETP.NE.AND UP0, UPT, UR7, 0x2, UPT ;  /* 0x000000020700788c */ /* 0x000fc8000bf05270 */
[----:B------:R-:W-:Y:S02]  /*3100*/  USEL UR8, URZ, 0x1, UP0 ;  /* 0x00000001ff087887 */ /* 0x000fe40008000000 */
[----:B------:R-:W-:-:S04]  /*3110*/  USEL UR7, UR7, URZ, UP0 ;  /* 0x000000ff07077287 */ /* 0x000fc80008000000 */
[----:B------:R-:W-:Y:S01]  /*3120*/  ULEA UR7, UR7, UR6, 0x3 ;  /* 0x0000000607077291 */ /* 0x000fe2000f8e18ff */
[----:B--2---:R-:W-:-:S04]  /*3130*/  LOP3.LUT R3, R12, UR8, RZ, 0x3c, !PT ;  /* 0x000000080c037c12 */ /* 0x004fc8000f8e3cff */
[----:B------:R-:W-:-:S04]  /*3140*/  SHF.L.U32 R0, R3, 0x1f, RZ ;  /* 0x0000001f03007819 */ /* 0x000fc800000006ff */
[----:B------:R-:W2:Y:S02]  /*3150*/  SYNCS.PHASECHK.TRANS64 P0, [UR7+0x80], R0 ;  /* 0x00008000ff0075a7 */ /* 0x000ea40008001007 */
[----:B-12---:R-:W-:Y:S05]  /*3160*/  @P0 EXIT ;  /* 0x000000000000094d */ /* 0x006fea0003800000 */
[----:B------:R-:W-:Y:S02]  /*3170*/  SHF.L.U32 R3, R3, 0x1f, RZ ;  /* 0x0000001f03037819 */ /* 0x000fe400000006ff */
[----:B------:R-:W-:-:S07]  /*3180*/  MOV R0, UR7 ;  /* 0x0000000700007c02 */ /* 0x000fce0008000f00 */
.L_x_56:
[----:B-1----:R1:W2:Y:S02]  /*3190*/  SYNCS.PHASECHK.TRANS64.TRYWAIT P0, [R0+URZ+0x80], R3 ;  /* 0x00008003000075a7 */ /* 0x0022a400080011ff */
[----:B--2---:R-:W-:Y:S05]  /*31a0*/  @!P0 NANOSLEEP.SYNCS 0x989680 ;  /* 0x009896800000895d */ /* 0x004fea0003900000 */
[----:B------:R-:W2:Y:S02]  /*31b0*/  @!P0 SYNCS.PHASECHK.TRANS64 P0, [R0+URZ+0x80], R3 ;  /* 0x00008003000085a7 */ /* 0x000ea400080010ff */
[----:B--2---:R-:W-:Y:S05]  /*31c0*/  @P0 EXIT ;  /* 0x000000000000094d */ /* 0x004fea0003800000 */
[----:B------:R-:W-:Y:S05]  /*31d0*/  BRA `(.L_x_56) ;  /* 0xfffffffc00ec7947 */ /* 0x000fea000383ffff */
.L_x_49:
[----:B------:R-:W-:Y:S05]  /*31e0*/  BRA.U UP5, `(.L_x_57) ;  /* 0x0000001105447547 */ /* 0x000fea000b800000 */
[----:B------:R-:W-:Y:S01]  /*31f0*/  UMOV UR4, 0x40 ;  /* 0x0000004000047882 */ /* 0x000fe20000000000 */
[----:B------:R-:W-:Y:S01]  /*3200*/  NOP ;  /* 0x0000000000007918 */ /* 0x000fe20000000000 */
[----:B------:R-:W-:Y:S01]  /*3210*/  ULEA UR5, UR52, UR4, 0x18 ;  /* 0x0000000434057291 */ /* 0x000fe2000f8ec0ff */
[----:B------:R-:W-:Y:S02]  /*3220*/  UMOV UR6, 0x400 ;  /* 0x0000040000067882 */ /* 0x000fe40000000000 */
[----:B------:R-:W-:-:S06]  /*3230*/  ULEA UR6, UR52, UR6, 0x18 ;  /* 0x0000000634067291 */ /* 0x000fcc000f8ec0ff */
[----:B------:R-:W2:Y:S02]  /*3240*/  LDS.U8 R0, [UR5+0x1c] ;  /* 0x00001c05ff007984 */ /* 0x000ea40008000000 */
[----:B--2---:R-:W-:-:S13]  /*3250*/  ISETP.NE.AND P0, PT, R0, RZ, PT ;  /* 0x000000ff0000720c */ /* 0x004fda0003f05270 */
[----:B------:R-:W-:Y:S05]  /*3260*/  @P0 BRA `(.L_x_58) ;  /* 0x0000000000580947 */ /* 0x000fea0003800000 */
[----:B------:R-:W-:-:S13]  /*3270*/  ELECT P0, URZ, PT ;  /* 0x0000000000ff782f */ /* 0x000fda0003800000 */
[----:B------:R-:W-:Y:S05]  /*3280*/  @!P0 BRA `(.L_x_59) ;  /* 0x0000000000608947 */ /* 0x000fea0003800000 */
[----:B------:R-:W-:Y:S01]  /*3290*/  UMOV UR4, 0x10 ;  /* 0x0000001000047882 */ /* 0x000fe20000000000 */
[----:B------:R-:W-:Y:S01]  /*32a0*/  HFMA2 R0, -RZ, RZ, 0, 5.9604644775390625e-08 ;  /* 0x00000001ff007431 */ /* 0x000fe200000001ff */
[----:B------:R-:W-:-:S03]  /*32b0*/  MOV R3, 0xffff ;  /* 0x0000ffff00037802 */ /* 0x000fc60000000f00 */
[----:B------:R-:W-:Y:S04]  /*32c0*/  DEPBAR.LE SB2, 0x36 ;  /* 0x0000ad800000791a */ /* 0x000fe80000000000 */
[----:B------:R-:W2:Y:S02]  /*32d0*/  UTCATOMSWS.FIND_AND_SET.ALIGN UP0, UR4, UR4 ;  /* 0x00000004000475e3 */ /* 0x000ea40008000800 */
[----:B--2---:R-:W-:Y:S01]  /*32e0*/  MOV R4, UR4 ;  /* 0x0000000400047c02 */ /* 0x004fe20008000f00 */
[----:B------:R-:W-:Y:S06]  /*32f0*/  BRA.U UP0, `(.L_x_60) ;  /* 0x0000000100187547 */ /* 0x000fec000b800000 */
.L_x_61:
[----:B------:R-:W-:Y:S05]  /*3300*/  NANOSLEEP 0x64 ;  /* 0x000000640000795d */ /* 0x000fea0003800000 */
[----:B------:R-:W-:-:S05]  /*3310*/  UMOV UR4, 0x10 ;  /* 0x0000001000047882 */ /* 0x000fca0000000000 */
[----:B------:R-:W-:Y:S04]  /*3320*/  DEPBAR.LE SB2, 0x36 ;  /* 0x0000ad800000791a */ /* 0x000fe80000000000 */
[----:B------:R-:W2:Y:S02]  /*3330*/  UTCATOMSWS.FIND_AND_SET.ALIGN UP0, UR4, UR4 ;  /* 0x00000004000475e3 */ /* 0x000ea40008000800 */
[----:B--2---:R-:W-:Y:S01]  /*3340*/  MOV R4, UR4 ;  /* 0x0000000400047c02 */ /* 0x004fe20008000f00 */
[----:B------:R-:W-:Y:S05]  /*3350*/  BRA.U !UP0, `(.L_x_61) ;  /* 0xfffffffd08e87547 */ /* 0x000fea000b83ffff */
.L_x_60:
[-C--:B------:R-:W-:Y:S02]  /*3360*/  SHF.L.U32 R3, R3, R4.reuse, RZ ;  /* 0x0000000403037219 */ /* 0x080fe400000006ff */
[----:B------:R-:W-:Y:S01]  /*3370*/  SHF.L.U32 R0, R0, R4, RZ ;  /* 0x0000000400007219 */ /* 0x000fe200000006ff */
[----:B------:R-:W-:Y:S02]  /*3380*/  IMAD.SHL.U32 R4, R4, 0x20, RZ ;  /* 0x0000002004047824 */ /* 0x000fe400078e00ff */
[----:B------:R2:W-:Y:S04]  /*3390*/  ATOMS.OR RZ, [UR5+0x14], R3 ;  /* 0x00001403ffff798c */ /* 0x0005e8000b000005 */
[----:B------:R2:W-:Y:S04]  /*33a0*/  ATOMS.OR RZ, [UR5+0x18], R0 ;  /* 0x00001800ffff798c */ /* 0x0005e8000b000005 */
[----:B------:R2:W-:Y:S01]  /*33b0*/  STS [UR6+0x120], R4 ;  /* 0x00012004ff007988 */ /* 0x0005e20008000806 */
[----:B------:R-:W-:Y:S05]  /*33c0*/  BRA `(.L_x_59) ;  /* 0x0000000000107947 */ /* 0x000fea0003800000 */
.L_x_58:
[----:B------:R-:W-:Y:S02]  /*33d0*/  MOV R0, 0xffffffff ;  /* 0xffffffff00007802 */ /* 0x000fe40000000f00 */
[----:B------:R-:W-:-:S03]  /*33e0*/  MOV R4, 0x3410 ;  /* 0x0000341000047802 */ /* 0x000fc60000000f00 */
[----:B------:R2:W-:Y:S04]  /*33f0*/  STS [UR6+0x120], R0 ;  /* 0x00012000ff007988 */ /* 0x0005e80008000806 */
[----:B-12--5:R-:W-:Y:S05]  /*3400*/  CALL.REL.NOINC `($__internal_1_$__cuda_sm10x_tcgen05_guardrail_trap_phase_invalid_during_alloc) ;  /* 0x0000008400687944 */ /* 0x026fea0003c00000 */
.L_x_59:
[----:B------:R-:W-:Y:S05]  /*3410*/  WARPSYNC.ALL ;  /* 0x0000000000007948 */ /* 0x000fea0003800000 */
[----:B------:R-:W3:Y:S01]  /*3420*/  S2UR UR4, SR_CgaCtaId ;  /* 0x00000000000479c3 */ /* 0x000ee20000008800 */
[----:B------:R-:W-:Y:S01]  /*3430*/  UMOV UR41, 0x400 ;  /* 0x0000040000297882 */ /* 0x000fe20000000000 */
[----:B------:R-:W-:-:S06]  /*3440*/  NOP ;  /* 0x0000000000007918 */ /* 0x000fcc0000000000 */
[----:B------:R-:W-:Y:S06]  /*3450*/  BAR.ARV 0x6, 0xa0 ;  /* 0x0182800000007b1d */ /* 0x000fec0000002000 */
[----:B------:R-:W4:Y:S01]  /*3460*/  LDCU UR6, c[0x0][0x38c] ;  /* 0x00007180ff0677ac */ /* 0x000f220008000800 */
[----:B------:R-:W-:Y:S01]  /*3470*/  LOP3.LUT R2, R2, 0xffff, RZ, 0xc0, !PT ;  /* 0x0000ffff02027812 */ /* 0x000fe200078ec0ff */
[----:B------:R-:W-:Y:S01]  /*3480*/  IMAD.MOV.U32 R11, RZ, RZ, 0x1 ;  /* 0x00000001ff0b7424 */ /* 0x000fe200078e00ff */
[----:B------:R-:W-:Y:S01]  /*3490*/  CS2R R8, SRZ ;  /* 0x0000000000087805 */ /* 0x000fe2000001ff00 */
[----:B------:R-:W1:Y:S01]  /*34a0*/  LDCU UR7, c[0x0][0x38c] ;  /* 0x00007180ff0777ac */ /* 0x000e620008000800 */
[----:B------:R-:W-:Y:S01]  /*34b0*/  R2UR UR42, R2 ;  /* 0x00000000022a72ca */ /* 0x000fe200000e0000 */
[----:B------:R-:W-:Y:S01]  /*34c0*/  IMAD.MOV.U32 R10, RZ, RZ, RZ ;  /* 0x000000ffff0a7224 */ /* 0x000fe200078e00ff */
[----:B------:R-:W-:Y:S01]  /*34d0*/  UMOV UR45, URZ ;  /* 0x000000ff002d7c82 */ /* 0x000fe20008000000 */
[----:B------:R-:W-:Y:S01]  /*34e0*/  UMOV UR39, URZ ;  /* 0x000000ff00277c82 */ /* 0x000fe20008000000 */
[----:B---3--:R-:W-:Y:S01]  /*34f0*/  ULEA UR41, UR4, UR41, 0x18 ;  /* 0x0000002904297291 */ /* 0x008fe2000f8ec0ff */
[----:B------:R-:W-:Y:S01]  /*3500*/  UMOV UR62, 0x0 ;  /* 0x00000000003e7882 */ /* 0x000fe20000000000 */
[----:B------:R-:W-:-:S02]  /*3510*/  UMOV UR63, 0x4400910 ;  /* 0x04400910003f7882 */ /* 0x000fc40000000000 */
[----:B------:R-:W-:Y:S02]  /*3520*/  UIADD3 UR5, UPT, UPT, UR41, 0x8800, URZ ;  /* 0x0000880029057890 */ /* 0x000fe4000fffe0ff */
[----:B------:R-:W-:Y:S02]  /*3530*/  UIADD3 UR4, UPT, UPT, UR41, 0x10800, URZ ;  /* 0x0001080029047890 */ /* 0x000fe4000fffe0ff */
[----:B----4-:R-:W-:Y:S01]  /*3540*/  UIADD3 UR6, UPT, UPT, UR6, 0x3f, URZ ;  /* 0x0000003f06067890 */ /* 0x010fe2000fffe0ff */
[----:B--2---:R-:W2:Y:S01]  /*3550*/  LDS R0, [UR41+0x120] ;  /* 0x00012029ff007984 */ /* 0x004ea20008000800 */
[----:B------:R-:W-:Y:S02]  /*3560*/  USHF.R.U32.HI UR5, URZ, 0x4, UR5 ;  /* 0x00000004ff057899 */ /* 0x000fe40008011605 */
[----:B------:R-:W-:Y:S02]  /*3570*/  USHF.R.S32.HI UR47, URZ, 0x1f, UR6 ;  /* 0x0000001fff2f7899 */ /* 0x000fe40008011406 */
[----:B------:R-:W-:-:S02]  /*3580*/  USHF.R.U32.HI UR4, URZ, 0x4, UR4 ;  /* 0x00000004ff047899 */ /* 0x000fc40008011604 */
[----:B------:R-:W-:Y:S02]  /*3590*/  ULEA.HI UR47, UR47, UR6, URZ, 0x6 ;  /* 0x000000062f2f7291 */ /* 0x000fe4000f8f30ff */
[----:B------:R-:W-:Y:S02]  /*35a0*/  ULOP3.LUT UR5, UR5, 0x3fff, URZ, 0xc0, !UPT ;  /* 0x00003fff05057892 */ /* 0x000fe4000f8ec0ff */
[----:B------:R-:W-:Y:S02]  /*35b0*/  USHF.R.S32.HI UR47, URZ, 0x6, UR47 ;  /* 0x00000006ff2f7899 */ /* 0x000fe4000801142f */
[----:B------:R-:W-:Y:S02]  /*35c0*/  ULOP3.LUT UR4, UR4, 0x3fff, URZ, 0xc0, !UPT ;  /* 0x00003fff04047892 */ /* 0x000fe4000f8ec0ff */
[----:B------:R-:W-:Y:S01]  /*35d0*/  UISETP.LT.AND UP0, UPT, UR47, 0x1, UPT ;  /* 0x000000012f00788c */ /* 0x000fe2000bf01270 */
[----:B------:R-:W-:Y:S01]  /*35e0*/  UMOV UR60, 0x0 ;  /* 0x00000000003c7882 */ /* 0x000fe20000000000 */
[----:B------:R-:W-:-:S02]  /*35f0*/  UMOV UR61, 0x4400910 ;  /* 0x04400910003d7882 */ /* 0x000fc40000000000 */
[----:B------:R-:W-:Y:S01]  /*3600*/  USEL UR64, UR47, 0x1, !UP0 ;  /* 0x000000012f407887 */ /* 0x000fe2000c000000 */
[----:B------:R-:W-:Y:S01]  /*3610*/  UMOV UR58, 0x0 ;  /* 0x00000000003a7882 */ /* 0x000fe20000000000 */
[----:B------:R-:W-:Y:S01]  /*3620*/  UMOV UR59, 0x4400910 ;  /* 0x04400910003b7882 */ /* 0x000fe20000000000 */
[----:B------:R-:W-:Y:S01]  /*3630*/  UMOV UR56, 0x0 ;  /* 0x0000000000387882 */ /* 0x000fe20000000000 */
[----:B------:R-:W-:Y:S01]  /*3640*/  UMOV UR57, 0x4400910 ;  /* 0x0440091000397882 */ /* 0x000fe20000000000 */
[----:B------:R-:W-:Y:S01]  /*3650*/  UMOV UR54, 0x0 ;  /* 0x0000000000367882 */ /* 0x000fe20000000000 */
[----:B------:R-:W-:Y:S01]  /*3660*/  UMOV UR55, 0x4400910 ;  /* 0x0440091000377882 */ /* 0x000fe20000000000 */
[----:B------:R-:W-:Y:S01]  /*3670*/  UMOV UR52, 0x0 ;  /* 0x0000000000347882 */ /* 0x000fe20000000000 */
[----:B------:R-:W-:Y:S01]  /*3680*/  UMOV UR53, 0x4400910 ;  /* 0x0440091000357882 */ /* 0x000fe20000000000 */
[----:B------:R-:W-:Y:S02]  /*3690*/  ULOP3.LUT UR43, UR5, 0x10000, URZ, 0xfc, !UPT ;  /* 0x00010000052b7892 */ /* 0x000fe4000f8efcff */
[----:B------:R-:W-:-:S02]  /*36a0*/  ULOP3.LUT UR44, UR4, 0x10000, URZ, 0xfc, !UPT ;  /* 0x00010000042c7892 */ /* 0x000fc4000f8efcff */
[----:B------:R-:W-:Y:S02]  /*36b0*/  UIADD3 UR64, UPT, UPT, -UR64, URZ, URZ ;  /* 0x000000ff40407290 */ /* 0x000fe4000fffe1ff */
[----:B-1----:R-:W-:Y:S01]  /*36c0*/  UISETP.GE.AND UP4, UPT, UR7, 0x1, UPT ;  /* 0x000000010700788c */ /* 0x002fe2000bf86270 */
[----:B------:R-:W-:Y:S01]  /*36d0*/  UMOV UR50, 0x0 ;  /* 0x0000000000327882 */ /* 0x000fe20000000000 */
[----:B------:R-:W-:Y:S01]  /*36e0*/  UMOV UR51, 0x4400910 ;  /* 0x0440091000337882 */ /* 0x000fe20000000000 */
[----:B------:R-:W-:Y:S01]  /*36f0*/  UMOV UR48, 0x0 ;  /* 0x0000000000307882 */ /* 0x000fe20000000000 */
[----:B--2---:R-:W-:Y:S01]  /*3700*/  R2UR UR65, R0 ;  /* 0x00000000004172ca */ /* 0x004fe200000e0000 */
[----:B------:R-:W-:-:S14]  /*3710*/  UMOV UR49, 0x4400910 ;  /* 0x0440091000317882 */ /* 0x000fdc0000000000 */
.L_x_68:
[----:B------:R-:W-:Y:S02]  /*3720*/  LEA R0, R10, UR41, 0x3 ;  /* 0x000000290a007c11 */ /* 0x000fe4000f8e18ff */
[----:B------:R-:W-:Y:S02]  /*3730*/  SHF.L.U32 R5, R9, 0x1f, RZ ;  /* 0x0000001f09057819 */ /* 0x000fe400000006ff */
[----:B------:R-:W-:Y:S01]  /*3740*/  PLOP3.LUT P0, PT, PT, PT, UP4, 0x80, 0x8 ;  /* 0x000000000008781c */ /* 0x000fe20003f0f048 */
[----:B------:R-:W-:Y:S01]  /*3750*/  VIADD R3, R0, 0x80 ;  /* 0x0000008000037836 */ /* 0x000fe20000000000 */
[----:B-1----:R-:W1:Y:S02]  /*3760*/  SYNCS.PHASECHK.TRANS64.TRYWAIT P1, [R0+URZ+0x70], R5 ;  /* 0x00007005000075a7 */ /* 0x002e6400080211ff */
[----:B-1-3--:R-:W-:Y:S09]  /*3770*/  @!P1 BRA `(.L_x_62) ;  /* 0x0000007400dc9947 */ /* 0x00aff20003800000 */
.L_x_187:
[----:B------:R-:W-:Y:S01]  /*3780*/  LEA R4, R10, UR41, 0x4 ;  /* 0x000000290a047c11 */ /* 0x000fe2000f8e20ff */
[----:B------:R-:W-:Y:S01]  /*3790*/  @UP4 ULEA UR4, UR39, UR41, 0x3 ;  /* 0x0000002927044291 */ /* 0x000fe2000f8e18ff */
[----:B------:R-:W-:Y:S01]  /*37a0*/  PLOP3.LUT P2, PT, PT, PT, PT, 0x80, 0x8 ;  /* 0x000000000008781c */ /* 0x000fe20003f4f070 */
[----:B------:R-:W-:Y:S01]  /*37b0*/  ULEA UR46, UR45, UR41, 0x3 ;  /* 0x000000292d2e7291 */ /* 0x000fe2000f8e18ff */
[----:B------:R-:W-:Y:S02]  /*37c0*/  PRMT R3, RZ, 0x654, R3 ;  /* 0x00000654ff037816 */ /* 0x000fe40000000003 */
[----:B-1----:R-:W1:Y:S01]  /*37d0*/  LDS.128 R4, [R4+0x100] ;  /* 0x0001000004047984 */ /* 0x002e620000000c00 */
[----:B------:R-:W-:Y:S02]  /*37e0*/  @P0 SHF.L.U32 R2, R8, 0x1f, RZ ;  /* 0x0000001f08020819 */ /* 0x000fe400000006ff */
[----:B------:R-:W-:Y:S01]  /*37f0*/  SHF.L.U32 R0, R11, 0x1f, RZ ;  /* 0x0000001f0b007819 */ /* 0x000fe200000006ff */
[----:B------:R-:W-:Y:S01]  /*3800*/  @!PT LDS RZ, [RZ] ;  /* 0x00000000fffff984 */ /* 0x000fe20000000800 */
[----:B------:R-:W-:Y:S01]  /*3810*/  @!PT LDS RZ, [RZ] ;  /* 0x00000000fffff984 */ /* 0x000fe20000000800 */
[----:B------:R-:W-:Y:S01]  /*3820*/  @!PT LDS RZ, [RZ] ;  /* 0x00000000fffff984 */ /* 0x000fe20000000800 */
[----:B------:R-:W-:Y:S01]  /*3830*/  @!PT LDS RZ, [RZ] ;  /* 0x00000000fffff984 */ /* 0x000fe20000000800 */
[----:B------:R2:W-:Y:S06]  /*3840*/  MEMBAR.ALL.CTA ;  /* 0x0000000000007992 */ /* 0x0005ec0000008000 */
[----:B--2---:R-:W2:Y:S02]  /*3850*/  FENCE.VIEW.ASYNC.S ;  /* 0x00000000000073c6 */ /* 0x004ea40000000000 */
[----:B--2---:R2:W-:Y:S01]  /*3860*/  SYNCS.ARRIVE.TRANS64.RED.A1T0 RZ, [R3+URZ], RZ ;  /* 0x000000ff03ff79a7 */ /* 0x0045e200081004ff */
[----:B------:R2:W3:Y:S01]  /*3870*/  @P0 SYNCS.PHASECHK.TRANS64.TRYWAIT P2, [UR4], R2 ;  /* 0x00000002ff0005a7 */ /* 0x0004e20008041104 */
[----:B------:R-:W-:Y:S01]  /*3880*/  ULEA.HI UR4, UR45, UR45, URZ, 0x1 ;  /* 0x0000002d2d047291 */ /* 0x000fe2000f8f08ff */
[----:B-1----:R-:W-:-:S03]  /*3890*/  LOP3.LUT P1, RZ, R6, 0x1, RZ, 0xc0, !PT ;  /* 0x0000000106ff7812 */ /* 0x002fc6000782c0ff */
[----:B------:R-:W-:Y:S02]  /*38a0*/  USHF.L.U32 UR5, UR4, 0x7, URZ ;  /* 0x0000000704057899 */ /* 0x000fe400080006ff */
[----:B------:R-:W-:Y:S02]  /*38b0*/  ULOP3.LUT UR36, UR4, 0xffe, URZ, 0xc0, !UPT ;  /* 0x00000ffe04247892 */ /* 0x000fe4000f8ec0ff */
[----:B------:R-:W-:Y:S02]  /*38c0*/  ULOP3.LUT UR4, UR5, 0xffffff00, URZ, 0xc0, !UPT ;  /* 0xffffff0005047892 */ /* 0x000fe4000f8ec0ff */
[----:B------:R-:W-:Y:S02]  /*38d0*/  UIADD3 UR36, UPT, UPT, -UR36, UR45, URZ ;  /* 0x0000002d24247290 */ /* 0x000fe4000fffe1ff */
[----:B------:R-:W-:Y:S01]  /*38e0*/  UIADD3 UR4, UPT, UPT, UR65, UR4, URZ ;  /* 0x0000000441047290 */ /* 0x000fe2000fffe0ff */
[----:B------:R-:W1:Y:S03]  /*38f0*/  SYNCS.PHASECHK.TRANS64.TRYWAIT P0, [UR46+0xb0], R0 ;  /* 0x0000b000ff0075a7 */ /* 0x000e66000800112e */
[----:B------:R-:W-:Y:S01]  /*3900*/  ULEA UR36, UR36, UR4, 0x14 ;  /* 0x0000000424247291 */ /* 0x000fe2000f8ea0ff */
[----:B-123--:R-:W-:Y:S11]  /*3910*/  @!P0 BRA `(.L_x_63) ;  /* 0x0000007400888947 */ /* 0x00eff60003800000 */
.L_x_189:
[----:B------:R-:W-:Y:S01]  /*3920*/  IADD3 R10, PT, PT, R10, 0x1, RZ ;  /* 0x000000010a0a7810 */ /* 0x000fe20007ffe0ff */
[----:B------:R-:W-:Y:S06]  /*3930*/  BRA.U !UP4, `(.L_x_64) ;  /* 0x000000050c107547 */ /* 0x000fec000b800000 */
[----:B------:R-:W-:Y:S01]  /*3940*/  UPLOP3.LUT UP2, UPT, UPT, UPT, UPT, 0x40, 0x4 ;  /* 0x000000000004789c */ /* 0x000fe20003f4e870 */
[----:B------:R-:W-:Y:S01]  /*3950*/  UMOV UR38, UR64 ;  /* 0x0000004000267c82 */ /* 0x000fe20008000000 */
[----:B------:R-:W-:Y:S01]  /*3960*/  UMOV UR37, UR47 ;  /* 0x0000002f00257c82 */ /* 0x000fe20008000000 */
[----:B------:R-:W-:-:S08]  /*3970*/  UMOV UR5, UR39 ;  /* 0x0000002700057c82 */ /* 0x000fd00008000000 */
.L_x_67:
[----:B------:R-:W-:Y:S02]  /*3980*/  UIADD3 UR38, UPT, UPT, UR38, 0x1, URZ ;  /* 0x0000000126267890 */ /* 0x000fe4000fffe0ff */
[----:B------:R-:W-:Y:S02]  /*3990*/  ULEA UR7, UR5, UR41, 0x3 ;  /* 0x0000002905077291 */ /* 0x000fe4000f8e18ff */
[----:B------:R-:W-:Y:S01]  /*39a0*/  UISETP.NE.AND UP3, UPT, UR38, URZ, UPT ;  /* 0x000000ff2600728c */ /* 0x000fe2000bf65270 */
[----:B--23--:R-:W-:Y:S10]  /*39b0*/  @P2 BRA `(.L_x_65) ;  /* 0x00000000000c2947 */ /* 0x00cff40003800000 */
[----:B-1----:R-:W-:Y:S04]  /*39c0*/  SHF.L.U32 R3, R8, 0x1f, RZ ;  /* 0x0000001f08037819 */ /* 0x002fe800000006ff */
[----:B------:R-:W1:Y:S02]  /*39d0*/  SYNCS.PHASECHK.TRANS64.TRYWAIT P0, [UR7], R3 ;  /* 0x00000003ff0075a7 */ /* 0x000e640008001107 */
[----:B-1----:R-:W-:Y:S05]  /*39e0*/  @!P0 BRA `(.L_x_66) ;  /* 0x00000074006c8947 */ /* 0x002fea0003800000 */
.L_x_65:
[----:B------:R-:W-:Y:S01]  /*39f0*/  UISETP.NE.AND UP0, UPT, UR37, 0x1, UPT ;  /* 0x000000012500788c */ /* 0x000fe2000bf05270 */
[----:B------:R-:W-:Y:S01]  /*3a00*/  PLOP3.LUT P2, PT, PT, PT, PT, 0x80, 0x8 ;  /* 0x000000000008781c */ /* 0x000fe20003f4f070 */
[----:B------:R-:W-:Y:S02]  /*3a10*/  UIADD3 UR4, UPT, UPT, UR5, 0x1, URZ ;  /* 0x0000000105047890 */ /* 0x000fe4000fffe0ff */
[----:B------:R-:W-:Y:S02]  /*3a20*/  UIADD3 UR40, UPT, UPT, UR7, 0x10, URZ ;  /* 0x0000001007287890 */ /* 0x000fe4000fffe0ff */
[----:B------:R-:W-:Y:S01]  /*3a30*/  UISETP.NE.AND UP1, UPT, UR4, 0x2, UPT ;  /* 0x000000020400788c */ /* 0x000fe2000bf25270 */
[----:B------:R-:W-:Y:S01]  /*3a40*/  PLOP3.LUT P0, PT, PT, PT, UP0, 0x80, 0x8 ;  /* 0x000000000008781c */ /* 0x000fe20003f0f008 */
[----:B------:R-:W-:Y:S02]  /*3a50*/  UIADD3 UR37, UPT, UPT, UR37, -0x1, URZ ;  /* 0xffffffff25257890 */ /* 0x000fe4000fffe0ff */
[----:B------:R-:W-:Y:S02]  /*3a60*/  USEL UR6, URZ, 0x1, UP1 ;  /* 0x00000001ff067887 */ /* 0x000fe40008800000 */
[----:B------:R-:W-:Y:S01]  /*3a70*/  USEL UR39, UR4, URZ, UP1 ;  /* 0x000000ff04277287 */ /* 0x000fe20008800000 */
[----:B------:R-:W-:Y:S01]  /*3a80*/  UMOV UR7, 0x40004040 ;  /* 0x4000404000077882 */ /* 0x000fe20000000000 */
[----:B------:R-:W-:Y:S02]  /*3a90*/  UMOV UR35, 0x40004040 ;  /* 0x4000404000237882 */ /* 0x000fe40000000000 */
[----:B------:R-:W-:Y:S01]  /*3aa0*/  @UP0 ULEA UR4, UR39, UR41, 0x3 ;  /* 0x0000002927040291 */ /* 0x000fe2000f8e18ff */
[----:B------:R-:W-:Y:S01]  /*3ab0*/  LOP3.LUT R8, R8, UR6, RZ, 0x3c, !PT ;  /* 0x0000000608087c12 */ /* 0x000fe2000f8e3cff */
[----:B------:R-:W-:Y:S01]  /*3ac0*/  ULEA UR6, UR5, UR44, 0xc ;  /* 0x0000002c05067291 */ /* 0x000fe2000f8e60ff */
[----:B------:R-:W-:Y:S02]  /*3ad0*/  UMOV UR33, 0x40004040 ;  /* 0x4000404000217882 */ /* 0x000fe40000000000 */
[----:B-1----:R-:W-:Y:S01]  /*3ae0*/  @P0 SHF.L.U32 R0, R8, 0x1f, RZ ;  /* 0x0000001f08000819 */ /* 0x002fe200000006ff */
[----:B------:R-:W-:Y:S02]  /*3af0*/  UIADD3 UR34, UPT, UPT, UR6, 0x2, URZ ;  /* 0x0000000206227890 */ /* 0x000fe4000fffe0ff */
[----:B------:R-:W-:Y:S01]  /*3b00*/  UIADD3 UR30, UPT, UPT, UR6, 0x4, URZ ;  /* 0x00000004061e7890 */ /* 0x000fe2000fffe0ff */
[----:B------:R2:W3:Y:S01]  /*3b10*/  @P0 SYNCS.PHASECHK.TRANS64.TRYWAIT P2, [UR4], R0 ;  /* 0x00000000ff0005a7 */ /* 0x0004e20008041104 */
[----:B------:R-:W-:Y:S02]  /*3b20*/  ULEA UR4, UR5, UR43, 0xa ;  /* 0x0000002b05047291 */ /* 0x000fe4000f8e50ff */
[----:B------:R-:W-:Y:S02]  /*3b30*/  UIADD3 UR26, UPT, UPT, UR6, 0x6, URZ ;  /* 0x00000006061a7890 */ /* 0x000fe4000fffe0ff */
        /* <DEDUP_REMOVED lines=10> */
[----:B------:R-:W-:Y:S01]  /*3be0*/  UIADD3 UR8, UPT, UPT, UR4, 0x206, URZ ;  /* 0x0000020604087890 */ /* 0x000fe2000fffe0ff */
[----:B------:R-:W-:Y:S01]  /*3bf0*/  UMOV UR5, 0x40004040 ;  /* 0x4000404000057882 */ /* 0x000fe20000000000 */
[----:B------:R-:W-:Y:S01]  /*3c00*/  UMOV UR31, 0x40004040 ;  /* 0x40004040001f7882 */ /* 0x000fe20000000000 */
[----:B------:R1:W-:Y:S01]  /*3c10*/  UTCHMMA gdesc[UR4], gdesc[UR6], tmem[UR36], tmem[UR62], idesc[UR63], UP2 ;  /* 0x00ff3e06040075ea */ /* 0x0003e20009000024 */
[----:B------:R-:W-:Y:S01]  /*3c20*/  UPLOP3.LUT UP2, UPT, UPT, UPT, UPT, 0x80, 0x8 ;  /* 0x000000000008789c */ /* 0x000fe20003f4f070 */
[----:B------:R2:W-:Y:S01]  /*3c30*/  UTCHMMA gdesc[UR32], gdesc[UR34], tmem[UR36], tmem[UR60], idesc[UR61], UPT ;  /* 0x00ff3c22200075ea */ /* 0x0005e2000b800024 */
[----:B------:R-:W-:Y:S01]  /*3c40*/  UMOV UR29, 0x40004040 ;  /* 0x40004040001d7882 */ /* 0x000fe20000000000 */
[----:B------:R-:W-:Y:S01]  /*3c50*/  UMOV UR27, 0x40004040 ;  /* 0x40004040001b7882 */ /* 0x000fe20000000000 */
        /* <DEDUP_REMOVED lines=12> */
[----:B------:R-:W-:Y:S01]  /*3d20*/  UMOV UR9, 0x40004040 ;  /* 0x4000404000097882 */ /* 0x000fe20000000000 */
[----:B------:R2:W-:Y:S01]  /*3d30*/  UTCHMMA gdesc[UR12], gdesc[UR14], tmem[UR36], tmem[UR50], idesc[UR51], UPT ;  /* 0x00ff320e0c0075ea */ /* 0x0005e2000b800024 */
[----:B------:R2:W-:Y:S01]  /*3d40*/  UTCHMMA gdesc[UR8], gdesc[UR10], tmem[UR36], tmem[UR48], idesc[UR49], UPT ;  /* 0x00ff300a080075ea */ /* 0x0005e2000b800024 */
[----:B------:R2:W-:Y:S01]  /*3d50*/  UTCBAR.MULTICAST [UR40], URZ, UR42 ;  /* 0x000000ff280073e9 */ /* 0x0005e2000800082a */
[----:B-1----:R-:W-:Y:S01]  /*3d60*/  UMOV UR5, UR39 ;  /* 0x0000002700057c82 */ /* 0x002fe20008000000 */
[----:B------:R-:W-:Y:S05]  /*3d70*/  BRA.U UP3, `(.L_x_67) ;  /* 0xfffffffd03007547 */ /* 0x000fea000b83ffff */
.L_x_64:
[----:B------:R-:W-:Y:S01]  /*3d80*/  UIADD3 UR4, UPT, UPT, UR45, 0x1, URZ ;  /* 0x000000012d047890 */ /* 0x000fe2000fffe0ff */
[C---:B------:R-:W-:Y:S01]  /*3d90*/  ISETP.NE.AND P0, PT, R10.reuse, 0x2, PT ;  /* 0x000000020a00780c */ /* 0x040fe20003f05270 */
[----:B------:R-:W-:Y:S02]  /*3da0*/  UIADD3 UR5, UPT, UPT, UR46, 0x90, URZ ;  /* 0x000000902e057890 */ /* 0x000fe4000fffe0ff */
[----:B------:R-:W-:Y:S01]  /*3db0*/  UISETP.NE.AND UP0, UPT, UR4, 0x4, UPT ;  /* 0x000000040400788c */ /* 0x000fe2000bf05270 */
[----:B-12---:R-:W-:Y:S02]  /*3dc0*/  SEL R0, RZ, 0x1, P0 ;  /* 0x00000001ff007807 */ /* 0x006fe40000000000 */
[----:B------:R-:W-:Y:S01]  /*3dd0*/  SEL R10, R10, RZ, P0 ;  /* 0x000000ff0a0a7207 */ /* 0x000fe20000000000 */
[----:B------:R-:W-:Y:S01]  /*3de0*/  USEL UR6, URZ, 0x1, UP0 ;  /* 0x00000001ff067887 */ /* 0x000fe20008000000 */
[----:B------:R-:W-:Y:S01]  /*3df0*/  LOP3.LUT R9, R9, R0, RZ, 0x3c, !PT ;  /* 0x0000000009097212 */ /* 0x000fe200078e3cff */
[----:B------:R-:W-:Y:S01]  /*3e00*/  USEL UR45, UR4, URZ, UP0 ;  /* 0x000000ff042d7287 */ /* 0x000fe20008000000 */
[----:B------:R1:W-:Y:S03]  /*3e10*/  UTCBAR [UR5], URZ ;  /* 0x000000ff050073e9 */ /* 0x0003e600080000ff */
[----:B------:R-:W-:Y:S01]  /*3e20*/  LOP3.LUT R11, R11, UR6, RZ, 0x3c, !PT ;  /* 0x000000060b0b7c12 */ /* 0x000fe2000f8e3cff */
[----:B------:R-:W-:Y:S07]  /*3e30*/  @P1 BRA `(.L_x_68) ;  /* 0xfffffff800381947 */ /* 0x000fee000383ffff */
[----:B------:R-:W2:Y:S01]  /*3e40*/  S2UR UR8, SR_CgaCtaId ;  /* 0x00000000000879c3 */ /* 0x000ea20000008800 */
[----:B------:R-:W-:Y:S01]  /*3e50*/  ELECT P0, URZ, PT ;  /* 0x0000000000ff782f */ /* 0x000fe20003800000 */
[----:B------:R-:W-:Y:S01]  /*3e60*/  IMAD.MOV.U32 R0, RZ, RZ, 0x1 ;  /* 0x00000001ff007424 */ /* 0x000fe200078e00ff */
[----:B------:R-:W-:Y:S01]  /*3e70*/  UIADD3 UR41, UPT, UPT, UR41, 0xb0, URZ ;  /* 0x000000b029297890 */ /* 0x000fe2000fffe0ff */
[----:B------:R-:W-:Y:S01]  /*3e80*/  SHF.L.U32 R3, R11, 0x1f, RZ ;  /* 0x0000001f0b037819 */ /* 0x000fe200000006ff */
[----:B------:R-:W-:-:S03]  /*3e90*/  UMOV UR4, 0x40 ;  /* 0x0000004000047882 */ /* 0x000fc60000000000 */
[----:B------:R-:W-:Y:S01]  /*3ea0*/  UVIRTCOUNT.DEALLOC.SMPOOL 0x80 ;  /* 0x000000800000784c */ /* 0x000fe20000000000 */
[----:B--2---:R-:W-:Y:S02]  /*3eb0*/  ULEA UR8, UR8, UR4, 0x18 ;  /* 0x0000000408087291 */ /* 0x004fe4000f8ec0ff */
[----:B------:R-:W-:-:S07]  /*3ec0*/  ULEA UR4, UR45, UR41, 0x3 ;  /* 0x000000292d047291 */ /* 0x000fce000f8e18ff */
[----:B------:R2:W-:Y:S02]  /*3ed0*/  @P0 STS.U8 [UR8+0x1c], R0 ;  /* 0x00001c00ff000988 */ /* 0x0005e40008000008 */
[----:B------:R-:W4:Y:S02]  /*3ee0*/  SYNCS.PHASECHK.TRANS64.TRYWAIT P0, [UR4], R3 ;  /* 0x00000003ff0075a7 */ /* 0x000f240008001104 */
[----:B--2-4-:R-:W-:Y:S05]  /*3ef0*/  @!P0 BRA `(.L_x_69) ;  /* 0x0000007000408947 */ /* 0x014fea0003800000 */
.L_x_192:
[----:B------:R-:W-:-:S04]  /*3f00*/  UIADD3 UR4, UPT, UPT, UR45, 0x1, URZ ;  /* 0x000000012d047890 */ /* 0x000fc8000fffe0ff */
[----:B------:R-:W-:-:S04]  /*3f10*/  UISETP.NE.AND UP0, UPT, UR4, 0x4, UPT ;  /* 0x000000040400788c */ /* 0x000fc8000bf05270 */
[----:B------:R-:W-:Y:S02]  /*3f20*/  USEL UR6, URZ, 0x1, UP0 ;  /* 0x00000001ff067887 */ /* 0x000fe40008000000 */
[----:B------:R-:W-:-:S04]  /*3f30*/  USEL UR4, UR4, URZ, UP0 ;  /* 0x000000ff04047287 */ /* 0x000fc80008000000 */
[----:B-1----:R-:W-:Y:S01]  /*3f40*/  ULEA UR5, UR4, UR41, 0x3 ;  /* 0x0000002904057291 */ /* 0x002fe2000f8e18ff */
[----:B------:R-:W-:-:S04]  /*3f50*/  LOP3.LUT R2, R11, UR6, RZ, 0x3c, !PT ;  /* 0x000000060b027c12 */ /* 0x000fc8000f8e3cff */
[----:B--2---:R-:W-:-:S04]  /*3f60*/  SHF.L.U32 R3, R2, 0x1f, RZ ;  /* 0x0000001f02037819 */ /* 0x004fc800000006ff */
[----:B------:R-:W1:Y:S02]  /*3f70*/  SYNCS.PHASECHK.TRANS64.TRYWAIT P0, [UR5], R3 ;  /* 0x00000003ff0075a7 */ /* 0x000e640008001105 */
[----:B-1----:R-:W-:Y:S05]  /*3f80*/  @!P0 BRA `(.L_x_70) ;  /* 0x0000007000348947 */ /* 0x002fea0003800000 */
.L_x_194:
[----:B------:R-:W-:-:S04]  /*3f90*/  UIADD3 UR4, UPT, UPT, UR4, 0x1, URZ ;  /* 0x0000000104047890 */ /* 0x000fc8000fffe0ff */
[----:B------:R-:W-:-:S04]  /*3fa0*/  UISETP.NE.AND UP0, UPT, UR4, 0x4, UPT ;  /* 0x000000040400788c */ /* 0x000fc8000bf05270 */
[----:B------:R-:W-:Y:S02]  /*3fb0*/  USEL UR6, URZ, 0x1, UP0 ;  /* 0x00000001ff067887 */ /* 0x000fe40008000000 */
[----:B------:R-:W-:-:S04]  /*3fc0*/  USEL UR4, UR4, URZ, UP0 ;  /* 0x000000ff04047287 */ /* 0x000fc80008000000 */
[----:B------:R-:W-:Y:S01]  /*3fd0*/  ULEA UR5, UR4, UR41, 0x3 ;  /* 0x0000002904057291 */ /* 0x000fe2000f8e18ff */
[----:B------:R-:W-:-:S04]  /*3fe0*/  LOP3.LUT R2, R2, UR6, RZ, 0x3c, !PT ;  /* 0x0000000602027c12 */ /* 0x000fc8000f8e3cff */
[----:B-1----:R-:W-:-:S04]  /*3ff0*/  SHF.L.U32 R3, R2, 0x1f, RZ ;  /* 0x0000001f02037819 */ /* 0x002fc800000006ff */
[----:B------:R-:W1:Y:S02]  /*4000*/  SYNCS.PHASECHK.TRANS64.TRYWAIT P0, [UR5], R3 ;  /* 0x00000003ff0075a7 */ /* 0x000e640008001105 */
[----:B-1----:R-:W-:Y:S05]  /*4010*/  @!P0 BRA `(.L_x_71) ;  /* 0x0000007000288947 */ /* 0x002fea0003800000 */
.L_x_196:
[----:B------:R-:W-:-:S04]  /*4020*/  UIADD3 UR4, UPT, UPT, UR4, 0x1, URZ ;  /* 0x0000000104047890 */ /* 0x000fc8000fffe0ff */
[----:B------:R-:W-:-:S04]  /*4030*/  UISETP.NE.AND UP0, UPT, UR4, 0x4, UPT ;  /* 0x000000040400788c */ /* 0x000fc8000bf05270 */
[----:B------:R-:W-:Y:S02]  /*4040*/  USEL UR5, URZ, 0x1, UP0 ;  /* 0x00000001ff057887 */ /* 0x000fe40008000000 */
[----:B------:R-:W-:-:S04]  /*4050*/  USEL UR4, UR4, URZ, UP0 ;  /* 0x000000ff04047287 */ /* 0x000fc80008000000 */
[----:B------:R-:W-:Y:S01]  /*4060*/  ULEA UR4, UR4, UR41, 0x3 ;  /* 0x0000002904047291 */ /* 0x000fe2000f8e18ff */
[----:B-1----:R-:W-:-:S04]  /*4070*/  LOP3.LUT R3, R2, UR5, RZ, 0x3c, !PT ;  /* 0x0000000502037c12 */ /* 0x002fc8000f8e3cff */
[----:B------:R-:W-:-:S04]  /*4080*/  SHF.L.U32 R3, R3, 0x1f, RZ ;  /* 0x0000001f03037819 */ /* 0x000fc800000006ff */
[----:B------:R-:W1:Y:S02]  /*4090*/  SYNCS.PHASECHK.TRANS64.TRYWAIT P0, [UR4], R3 ;  /* 0x00000003ff0075a7 */ /* 0x000e640008001104 */
[----:B-1----:R-:W-:Y:S05]  /*40a0*/  @!P0 BRA `(.L_x_72) ;  /* 0x00000070001c8947 */ /* 0x002fea0003800000 */
.L_x_198:
[----:B------:R-:W-:Y:S01]  /*40b0*/  NOP ;  /* 0x0000000000007918 */ /* 0x000fe20000000000 */
[----:B-1----:R-:W1:Y:S01]  /*40c0*/  LDS R0, [UR8+0x14] ;  /* 0x00001408ff007984 */ /* 0x002e620008000800 */
[----:B------:R-:W-:Y:S01]  /*40d0*/  ULOP3.LUT UR4, UR65, 0xffff, URZ, 0xc0, !UPT ;  /* 0x0000ffff41047892 */ /* 0x000fe2000f8ec0ff */
[----:B------:R-:W-:Y:S01]  /*40e0*/  UMOV UR5, 0xffff ;  /* 0x0000ffff00057882 */ /* 0x000fe20000000000 */
[----:B------:R-:W-:Y:S02]  /*40f0*/  UMOV UR6, 0x1 ;  /* 0x0000000100067882 */ /* 0x000fe40000000000 */
[----:B------:R-:W-:-:S04]  /*4100*/  USHF.R.U32.HI UR4, URZ, 0x5, UR4 ;  /* 0x00000005ff047899 */ /* 0x000fc80008011604 */
[----:B------:R-:W-:Y:S02]  /*4110*/  USHF.L.U32 UR5, UR5, UR4, URZ ;  /* 0x0000000405057299 */ /* 0x000fe400080006ff */
[----:B------:R-:W-:-:S04]  /*4120*/  USHF.L.U32 UR4, UR6, UR4, URZ ;  /* 0x0000000406047299 */ /* 0x000fc800080006ff */
[----:B-1----:R-:W-:-:S04]  /*4130*/  LOP3.LUT R0, R0, UR5, RZ, 0xc0, !PT ;  /* 0x0000000500007c12 */ /* 0x002fc8000f8ec0ff */
[----:B------:R-:W-:-:S13]  /*4140*/  ISETP.NE.AND P0, PT, R0, UR5, PT ;  /* 0x0000000500007c0c */ /* 0x000fda000bf05270 */
[----:B------:R-:W-:Y:S05]  /*4150*/  @P0 BRA `(.L_x_73) ;  /* 0x0000000000580947 */ /* 0x000fea0003800000 */
[----:B------:R-:W1:Y:S02]  /*4160*/  LDS R0, [UR8+0x18] ;  /* 0x00001808ff007984 */ /* 0x000e640008000800 */
[----:B-1----:R-:W-:-:S04]  /*4170*/  LOP3.LUT R0, R0, UR4, RZ, 0xc0, !PT ;  /* 0x0000000400007c12 */ /* 0x002fc8000f8ec0ff */
[----:B------:R-:W-:-:S13]  /*4180*/  ISETP.NE.AND P0, PT, R0, UR4, PT ;  /* 0x0000000400007c0c */ /* 0x000fda000bf05270 */
[----:B------:R-:W-:Y:S05]  /*4190*/  @P0 BRA `(.L_x_74) ;  /* 0x00000000003c0947 */ /* 0x000fea0003800000 */
[----:B------:R-:W1:Y:S01]  /*41a0*/  S2R R2, SR_LANEID ;  /* 0x0000000000027919 */ /* 0x000e620000000000 */
[----:B------:R-:W-:Y:S01]  /*41b0*/  ULOP3.LUT UR5, URZ, UR5, URZ, 0x33, !UPT ;  /* 0x00000005ff057292 */ /* 0x000fe2000f8e33ff */
[----:B------:R-:W-:Y:S01]  /*41c0*/  LOP3.LUT R4, RZ, UR4, RZ, 0x33, !PT ;  /* 0x00000004ff047c12 */ /* 0x000fe2000f8e33ff */
[----:B------:R-:W-:Y:S02]  /*41d0*/  VOTEU.ANY UR4, UPT, PT ;  /* 0x0000000000047886 */ /* 0x000fe400038e0100 */
[----:B------:R-:W-:Y:S01]  /*41e0*/  UFLO.U32 UR4, UR4 ;  /* 0x00000004000472bd */ /* 0x000fe200080e0000 */
[----:B------:R-:W2:Y:S01]  /*41f0*/  REDUX UR6, R4 ;  /* 0x00000000040673c4 */ /* 0x000ea20000000000 */
[----:B------:R-:W-:-:S06]  /*4200*/  IMAD.U32 R0, RZ, RZ, UR5 ;  /* 0x00000005ff007e24 */ /* 0x000fcc000f8e00ff */
[----:B------:R4:W-:Y:S01]  /*4210*/  UTCATOMSWS.AND URZ, UR5 ;  /* 0x0000000500ff79e3 */ /* 0x0009e20008000000 */
[----:B------:R-:W3:Y:S01]  /*4220*/  REDUX UR7, R0 ;  /* 0x00000000000773c4 */ /* 0x000ee20000000000 */
[----:B-1----:R-:W-:Y:S01]  /*4230*/  ISETP.EQ.U32.AND P0, PT, R2, UR4, PT ;  /* 0x0000000402007c0c */ /* 0x002fe2000bf02070 */
[----:B--2---:R-:W-:Y:S01]  /*4240*/  IMAD.U32 R2, RZ, RZ, UR6 ;  /* 0x00000006ff027e24 */ /* 0x004fe2000f8e00ff */
[----:B---3--:R-:W-:-:S11]  /*4250*/  MOV R3, UR7 ;  /* 0x0000000700037c02 */ /* 0x008fd60008000f00 */
[----:B------:R4:W-:Y:S04]  /*4260*/  @P0 ATOMS.AND RZ, [UR8+0x14], R3 ;  /* 0x00001403ffff098c */ /* 0x0009e8000a800008 */
[----:B------:R4:W-:Y:S01]  /*4270*/  @P0 ATOMS.AND RZ, [UR8+0x18], R2 ;  /* 0x00001802ffff098c */ /* 0x0009e2000a800008 */
[----:B------:R-:W-:Y:S05]  /*4280*/  BRA `(.L_x_75) ;  /* 0x0000000000147947 */ /* 0x000fea0003800000 */
.L_x_74:
[----:B------:R-:W-:Y:S02]  /*4290*/  MOV R2, 0x42b0 ;  /* 0x000042b000027802 */ /* 0x000fe40000000f00 */
[----:B---3-5:R-:W-:Y:S05]  /*42a0*/  CALL.REL.NOINC `($__internal_0_$__cuda_sm10x_tcgen05_guardrail_trap_col_being_dealloced_not_returned_by_alloc) ;  /* 0x0000007400b47944 */ /* 0x028fea0003c00000 */
[----:B------:R-:W-:Y:S05]  /*42b0*/  BRA `(.L_x_75) ;  /* 0x0000000000087947 */ /* 0x000fea0003800000 */
.L_x_73:
[----:B------:R-:W-:Y:S02]  /*42c0*/  MOV R2, 0x42e0 ;  /* 0x000042e000027802 */ /* 0x000fe40000000f00 */
[----:B---3-5:R-:W-:Y:S05]  /*42d0*/  CALL.REL.NOINC `($__internal_2_$__cuda_sm10x_tcgen05_guardrail_trap_unallocated_columns_being_dealloced) ;  /* 0x0000007400c07944 */ /* 0x028fea0003c00000 */
.L_x_75:
[----:B------:R-:W-:Y:S01]  /*42e0*/  NOP ;  /* 0x0000000000007918 */ /* 0x000fe20000000000 */
[----:B----4-:R-:W-:Y:S05]  /*42f0*/  EXIT ;  /* 0x000000000000794d */ /* 0x010fea0003800000 */
.L_x_57:
[----:B------:R-:W-:-:S09]  /*4300*/  UISETP.NE.OR UP0, UPT, UR17, 0x3, !UP4 ;  /* 0x000000031100788c */ /* 0x000fd2000e705670 */
[----:B------:R-:W-:Y:S05]  /*4310*/  BRA.U UP0, `(.L_x_76) ;  /* 0x0000001500d47547 */ /* 0x000fea000b800000 */
[----:B------:R-:W2:Y:S01]  /*4320*/  LDCU UR37, c[0x0][0x370] ;  /* 0x00006e00ff2577ac */ /* 0x000ea20008000800 */
[----:B------:R-:W3:Y:S01]  /*4330*/  LDC.64 R16, c[0x0][0x348] ;  /* 0x0000d200ff107b82 */ /* 0x000ee20000000a00 */
[----:B------:R-:W-:Y:S01]  /*4340*/  HFMA2 R14, -RZ, RZ, 0, 0 ;  /* 0x00000000ff0e7431 */ /* 0x000fe200000001ff */
[----:B------:R-:W-:Y:S01]  /*4350*/  MOV R13, RZ ;  /* 0x000000ff000d7202 */ /* 0x000fe20000000f00 */
[----:B------:R-:W2:Y:S01]  /*4360*/  LDCU.128 UR48, c[0x0][0xb10] ;  /* 0x00016200ff3077ac */ /* 0x000ea20008000c00 */
[----:B------:R-:W-:Y:S01]  /*4370*/  HFMA2 R7, -RZ, RZ, 0, 0.0078125 ;  /* 0x00002000ff077431 */ /* 0x000fe200000001ff */
[----:B------:R-:W4:Y:S03]  /*4380*/  LDCU UR31, c[0x0][0x374] ;  /* 0x00006e80ff1f77ac */ /* 0x000f260008000800 */
[----:B------:R-:W1:Y:S01]  /*4390*/  LDC.64 R2, c[0x0][0x888] ;  /* 0x00022200ff027b82 */ /* 0x000e620000000a00 */
[----:B------:R-:W4:Y:S01]  /*43a0*/  LDCU UR15, c[0x0][0xb0c] ;  /* 0x00016180ff0f77ac */ /* 0x000f220008000800 */
[----:B------:R-:W3:Y:S06]  /*43b0*/  LDCU UR46, c[0x0][0xb20] ;  /* 0x00016400ff2e77ac */ /* 0x000eec0008000800 */
[----:B------:R-:W1:Y:S01]  /*43c0*/  LDC.64 R4, c[0x0][0x890] ;  /* 0x00022400ff047b82 */ /* 0x000e620000000a00 */
[----:B------:R-:W3:Y:S01]  /*43d0*/  LDCU UR4, c[0x0][0xb30] ;  /* 0x00016600ff0477ac */ /* 0x000ee20008000800 */
[----:B--2---:R-:W-:-:S02]  /*43e0*/  UIMAD.WIDE.U32 UR6, UR37, UR48, URZ ;  /* 0x00000030250672a5 */ /* 0x004fc4000f8e00ff */
[----:B----4-:R-:W-:Y:S01]  /*43f0*/  UIMAD.WIDE.U32 UR8, UR31, UR51, URZ ;  /* 0x000000331f0872a5 */ /* 0x010fe2000f8e00ff */
[----:B------:R-:W-:Y:S01]  /*4400*/  UMOV UR21, 0x400 ;  /* 0x0000040000157882 */ /* 0x000fe20000000000 */
[----:B------:R-:W-:Y:S02]  /*4410*/  UPLOP3.LUT UP1, UPT, UPT, UPT, UPT, 0x40, 0x4 ;  /* 0x000000000004789c */ /* 0x000fe40003f2e870 */
[----:B------:R-:W-:Y:S01]  /*4420*/  ULEA UR21, UR52, UR21, 0x18 ;  /* 0x0000001534157291 */ /* 0x000fe2000f8ec0ff */
[----:B------:R-:W-:Y:S02]  /*4430*/  UMOV UR6, UR7 ;  /* 0x0000000700067c82 */ /* 0x000fe40008000000 */
[----:B------:R-:W-:Y:S01]  /*4440*/  UMOV UR38, UR9 ;  /* 0x0000000900267c82 */ /* 0x000fe20008000000 */
[----:B------:R-:W-:Y:S02]  /*4450*/  UISETP.GE.AND UP0, UPT, UR45, 0x1, UPT ;  /* 0x000000012d00788c */ /* 0x000fe4000bf06270 */
[----:B------:R-:W-:Y:S01]  /*4460*/  UISETP.NE.AND UP4, UPT, UR45, 0x1, UPT ;  /* 0x000000012d00788c */ /* 0x000fe2000bf85270 */
[----:B------:R-:W2:Y:S01]  /*4470*/  LDCU.64 UR22, c[0x0][0xb28] ;  /* 0x00016500ff1677ac */ /* 0x000ea20008000a00 */
[----:B------:R-:W-:-:S02]  /*4480*/  UISETP.NE.AND UP6, UPT, UR15, 0x1, UPT ;  /* 0x000000010f00788c */ /* 0x000fc4000bfc5270 */
[----:B------:R-:W-:Y:S02]  /*4490*/  UISETP.NE.AND UP5, UPT, UR50, 0x1, UPT ;  /* 0x000000013200788c */ /* 0x000fe4000bfa5270 */
[----:B------:R-:W-:Y:S02]  /*44a0*/  UIADD3 UR41, UPT, UPT, UR21, 0x20, URZ ;  /* 0x0000002015297890 */ /* 0x000fe4000fffe0ff */
[----:B------:R-:W-:Y:S02]  /*44b0*/  UIADD3 UR33, UPT, UPT, UR21, 0x28, URZ ;  /* 0x0000002815217890 */ /* 0x000fe4000fffe0ff */
[----:B------:R-:W-:Y:S02]  /*44c0*/  UIADD3 UR25, UPT, UPT, UR21, 0x30, URZ ;  /* 0x0000003015197890 */ /* 0x000fe4000fffe0ff */
[----:B------:R-:W-:Y:S02]  /*44d0*/  UIADD3 UR17, UPT, UPT, UR21, 0x38, URZ ;  /* 0x0000003815117890 */ /* 0x000fe4000fffe0ff */
[----:B------:R-:W-:-:S02]  /*44e0*/  USHF.R.U32.HI UR39, URZ, UR49, UR6 ;  /* 0x00000031ff277299 */ /* 0x000fc40008011606 */
[----:B---3--:R-:W-:Y:S02]  /*44f0*/  USHF.R.U32.HI UR38, URZ, UR46, UR38 ;  /* 0x0000002eff267299 */ /* 0x008fe40008011626 */
[----:B------:R-:W-:-:S11]  /*4500*/  UISETP.NE.AND UP3, UPT, UR4, 0x1, UPT ;  /* 0x000000010400788c */ /* 0x000fd6000bf65270 */
.L_x_91:
[C---:B------:R-:W-:Y:S02]  /*4510*/  LEA R12, R14.reuse, UR21, 0x3 ;  /* 0x000000150e0c7c11 */ /* 0x040fe4000f8e18ff */
[----:B------:R-:W-:Y:S02]  /*4520*/  SHF.L.U32 R9, R13, 0x1f, RZ ;  /* 0x0000001f0d097819 */ /* 0x000fe400000006ff */
[----:B------:R-:W-:Y:S02]  /*4530*/  LEA R10, R14, UR21, 0x4 ;  /* 0x000000150e0a7c11 */ /* 0x000fe4000f8e20ff */
[----:B---3--:R-:W3:Y:S02]  /*4540*/  SYNCS.PHASECHK.TRANS64.TRYWAIT P0, [R12+URZ+0x70], R9 ;  /* 0x000070090c0075a7 */ /* 0x008ee400080011ff */
[----:B---3--:R-:W-:Y:S05]  /*4550*/  @!P0 BRA `(.L_x_77) ;  /* 0x0000006c00088947 */ /* 0x008fea0003800000 */
.L_x_199:
[----:B---3--:R-:W3:Y:S01]  /*4560*/  LDS.128 R8, [R10+0x100] ;  /* 0x000100000a087984 */ /* 0x008ee20000000c00 */
[----:B------:R-:W-:Y:S01]  /*4570*/  UISETP.GE.AND UP0, UPT, UR45, 0x1, UPT ;  /* 0x000000012d00788c */ /* 0x000fe2000bf06270 */
[----:B------:R-:W-:Y:S01]  /*4580*/  @!PT LDS RZ, [RZ] ;  /* 0x00000000fffff984 */ /* 0x000fe20000000800 */
[----:B------:R-:W-:Y:S01]  /*4590*/  @!PT LDS RZ, [RZ] ;  /* 0x00000000fffff984 */ /* 0x000fe20000000800 */
[----:B------:R-:W-:Y:S01]  /*45a0*/  @!PT LDS RZ, [RZ] ;  /* 0x00000000fffff984 */ /* 0x000fe20000000800 */
[----:B------:R-:W-:Y:S01]  /*45b0*/  @!PT LDS RZ, [RZ] ;  /* 0x00000000fffff984 */ /* 0x000fe20000000800 */
[----:B------:R4:W-:Y:S06]  /*45c0*/  MEMBAR.ALL.CTA ;  /* 0x0000000000007992 */ /* 0x0009ec0000008000 */
[----:B----4-:R-:W4:Y:S01]  /*45d0*/  FENCE.VIEW.ASYNC.S ;  /* 0x00000000000073c6 */ /* 0x010f220000000000 */
[----:B---3--:R-:W-:Y:S11]  /*45e0*/  LOP3.LUT P0, RZ, R10, 0x1, RZ, 0xc0, !PT ;  /* 0x000000010aff7812 */ /* 0x008ff6000780c0ff */
[----:B------:R-:W-:Y:S02]  /*45f0*/  @!UPT UIADD3 URZ, UPT, UPT, URZ, URZ, URZ ;  /* 0x000000fffffff290 */ /* 0x000fe4000fffe0ff */
[----:B----4-:R-:W-:Y:S01]  /*4600*/  VOTEU.ANY UP2, P0 ;  /* 0x0000000000ff7886 */ /* 0x010fe20000040100 */
[----:B------:R-:W-:Y:S11]  /*4610*/  PLOP3.LUT P0, PT, PT, PT, UP2, 0x80, 0x8 ;  /* 0x000000000008781c */ /* 0x000ff60003f0f028 */
[----:B------:R-:W-:Y:S02]  /*4620*/  @!UPT UIADD3 URZ, UPT, UPT, URZ, URZ, URZ ;  /* 0x000000fffffff290 */ /* 0x000fe4000fffe0ff */
[----:B------:R-:W-:Y:S02]  /*4630*/  @P0 SHF.R.U32.HI R0, RZ, 0x10, R9 ;  /* 0x00000010ff000819 */ /* 0x000fe40000011609 */
[----:B------:R-:W-:Y:S02]  /*4640*/  @P0 MOV R6, R8 ;  /* 0x0000000800060202 */ /* 0x000fe40000000f00 */
[----:B------:R-:W-:Y:S01]  /*4650*/  @P0 R2UR UR4, R0 ;  /* 0x00000000000402ca */ /* 0x000fe200000e0000 */
[----:B------:R-:W-:Y:S01]  /*4660*/  VIADD R0, R12, 0x80 ;  /* 0x000000800c007836 */ /* 0x000fe20000000000 */
[----:B------:R-:W-:Y:S02]  /*4670*/  @P0 LOP3.LUT R8, R9, 0xffff, RZ, 0xc0, !PT ;  /* 0x0000ffff09080812 */ /* 0x000fe400078ec0ff */
[----:B------:R-:W-:Y:S02]  /*4680*/  @P0 R2UR UR6, R6 ;  /* 0x00000000060602ca */ /* 0x000fe400000e0000 */
[----:B------:R-:W-:Y:S02]  /*4690*/  PRMT R0, RZ, 0x654, R0 ;  /* 0x00000654ff007816 */ /* 0x000fe40000000000 */
[----:B------:R-:W-:Y:S02]  /*46a0*/  @P0 R2UR UR5, R8 ;  /* 0x00000000080502ca */ /* 0x000fe400000e0000 */
[----:B------:R3:W-:Y:S03]  /*46b0*/  SYNCS.ARRIVE.TRANS64.RED.A1T0 RZ, [R0+URZ], RZ ;  /* 0x000000ff00ff79a7 */ /* 0x0007e600081004ff */
[----:B------:R-:W-:Y:S04]  /*46c0*/  @UP2 UMOV UR30, UR4 ;  /* 0x00000004001e2c82 */ /* 0x000fe80008000000 */
[----:B------:R-:W-:Y:S04]  /*46d0*/  @UP2 UMOV UR14, UR6 ;  /* 0x00000006000e2c82 */ /* 0x000fe80008000000 */
[----:B------:R-:W-:Y:S01]  /*46e0*/  @UP2 UMOV UR13, UR5 ;  /* 0x00000005000d2c82 */ /* 0x000fe20008000000 */
[----:B------:R-:W-:Y:S05]  /*46f0*/  BRA.U !UP0, `(.L_x_78) ;  /* 0x0000000108a47547 */ /* 0x000fea000b800000 */
[----:B------:R-:W-:Y:S02]  /*4700*/  UIMAD.WIDE.U32 UR18, UR13, UR51, URZ ;  /* 0x000000330d1272a5 */ /* 0x000fe4000f8e00ff */
[----:B------:R-:W-:Y:S02]  /*4710*/  UIMAD.WIDE.U32 UR26, UR14, UR48, URZ ;  /* 0x000000300e1a72a5 */ /* 0x000fe4000f8e00ff */
[----:B------:R-:W-:Y:S02]  /*4720*/  USEL UR4, UR31, UR38, !UP5 ;  /* 0x000000261f047287 */ /* 0x000fe4000e800000 */
[----:B------:R-:W-:Y:S02]  /*4730*/  USEL UR7, UR37, UR39, !UP6 ;  /* 0x0000002725077287 */ /* 0x000fe4000f000000 */
[----:B--2---:R-:W-:Y:S02]  /*4740*/  UIMAD.WIDE.U32 UR8, UR4, UR22, URZ ;  /* 0x00000016040872a5 */ /* 0x004fe4000f8e00ff */
[----:B------:R-:W-:Y:S01]  /*4750*/  UIMAD.WIDE.U32 UR10, UR7, UR22, URZ ;  /* 0x00000016070a72a5 */ /* 0x000fe2000f8e00ff */
[----:B------:R-:W-:Y:S02]  /*4760*/  UMOV UR5, UR19 ;  /* 0x0000001300057c82 */ /* 0x000fe40008000000 */
[----:B------:R-:W-:Y:S03]  /*4770*/  USHF.R.U32.HI UR6, URZ, UR46, UR5 ;  /* 0x0000002eff067299 */ /* 0x000fe60008011605 */
[----:B------:R-:W-:Y:S01]  /*4780*/  UMOV UR5, UR27 ;  /* 0x0000001b00057c82 */ /* 0x000fe20008000000 */
[----:B------:R-:W-:Y:S02]  /*4790*/  USEL UR6, UR13, UR6, !UP5 ;  /* 0x000000060d067287 */ /* 0x000fe4000e800000 */
[----:B------:R-:W-:Y:S03]  /*47a0*/  USHF.R.U32.HI UR12, URZ, UR49, UR5 ;  /* 0x00000031ff0c7299 */ /* 0x000fe60008011605 */
[----:B------:R-:W-:Y:S02]  /*47b0*/  UMOV UR5, UR9 ;  /* 0x0000000900057c82 */ /* 0x000fe40008000000 */
[----:B------:R-:W-:Y:S03]  /*47c0*/  @UP4 USHF.R.U32.HI UR4, URZ, UR23, UR5 ;  /* 0x00000017ff044299 */ /* 0x000fe60008011605 */
[----:B------:R-:W-:Y:S01]  /*47d0*/  UMOV UR5, UR11 ;  /* 0x0000000b00057c82 */ /* 0x000fe20008000000 */
[----:B------:R-:W-:Y:S02]  /*47e0*/  UIMAD UR4, UR45, UR4, URZ ;  /* 0x000000042d0472a4 */ /* 0x000fe4000f8e02ff */
[----:B------:R-:W-:Y:S02]  /*47f0*/  @UP4 USHF.R.U32.HI UR7, URZ, UR23, UR5 ;  /* 0x00000017ff074299 */ /* 0x000fe40008011605 */
[----:B------:R-:W-:Y:S02]  /*4800*/  UIMAD.WIDE.U32 UR10, UR6, UR22, URZ ;  /* 0x00000016060a72a5 */ /* 0x000fe4000f8e00ff */
[----:B------:R-:W-:Y:S02]  /*4810*/  USEL UR5, UR14, UR12, !UP6 ;  /* 0x0000000c0e057287 */ /* 0x000fe4000f000000 */
[----:B------:R-:W-:Y:S02]  /*4820*/  UIMAD UR8, UR45, UR7, URZ ;  /* 0x000000072d0872a4 */ /* 0x000fe4000f8e02ff */
[----:B------:R-:W-:Y:S03]  /*4830*/  UISETP.GE.AND UP0, UPT, UR6, UR4, UPT ;  /* 0x000000040600728c */ /* 0x000fe6000bf06270 */
[----:B------:R-:W-:Y:S01]  /*4840*/  UMOV UR4, UR11 ;  /* 0x0000000b00047c82 */ /* 0x000fe20008000000 */
[----:B------:R-:W-:Y:S02]  /*4850*/  UISETP.GE.OR UP0, UPT, UR5, UR8, UP0 ;  /* 0x000000080500728c */ /* 0x000fe40008706670 */
[----:B------:R-:W-:Y:S02]  /*4860*/  USHF.R.U32.HI UR4, URZ, UR23, UR4 ;  /* 0x00000017ff047299 */ /* 0x000fe40008011604 */
[----:B------:R-:W-:Y:S02]  /*4870*/  UIMAD.WIDE.U32 UR8, UR5, UR22, URZ ;  /* 0x00000016050872a5 */ /* 0x000fe4000f8e00ff */
[----:B------:R-:W-:Y:S04]  /*4880*/  USEL UR10, UR6, UR4, !UP4 ;  /* 0x00000004060a7287 */ /* 0x000fe8000e000000 */
[----:B------:R-:W-:Y:S01]  /*4890*/  UIADD3 UR11, UPT, UPT, -UR10, URZ, URZ ;  /* 0x000000ff0a0b7290 */ /* 0x000fe2000fffe1ff */
[----:B------:R-:W-:Y:S02]  /*48a0*/  @!UP0 UMOV UR4, UR9 ;  /* 0x0000000900048c82 */ /* 0x000fe40008000000 */
[----:B------:R-:W-:Y:S02]  /*48b0*/  @!UP0 USHF.R.U32.HI UR4, URZ, UR23, UR4 ;  /* 0x00000017ff048299 */ /* 0x000fe40008011604 */
[----:B------:R-:W-:Y:S02]  /*48c0*/  UIMAD UR8, UR45, UR11, UR6 ;  /* 0x0000000b2d0872a4 */ /* 0x000fe4000f8e0206 */
[----:B------:R-:W-:Y:S04]  /*48d0*/  @!UP0 USEL UR4, UR5, UR4, !UP4 ;  /* 0x0000000405048287 */ /* 0x000fe8000e000000 */
[----:B------:R-:W-:Y:S02]  /*48e0*/  @!UP0 UIMAD UR7, UR7, UR8, UR4 ;  /* 0x00000008070782a4 */ /* 0x000fe4000f8e0204 */
[----:B------:R-:W-:Y:S02]  /*48f0*/  @!UP0 UIADD3 UR9, UPT, UPT, UR10, -UR4, URZ ;  /* 0x800000040a098290 */ /* 0x000fe4000fffe0ff */
[----:B------:R-:W-:Y:S02]  /*4900*/  UIADD3 UR8, UPT, UPT, -UR6, URZ, URZ ;  /* 0x000000ff06087290 */ /* 0x000fe4000fffe1ff */
[----:B------:R-:W-:Y:S02]  /*4910*/  UIADD3 UR4, UPT, UPT, -UR5, URZ, URZ ;  /* 0x000000ff05047290 */ /* 0x000fe4000fffe1ff */
[----:B------:R-:W-:Y:S03]  /*4920*/  @!UP0 UIMAD UR6, UR9, UR45, UR5 ;  /* 0x0000002d090682a4 */ /* 0x000fe6000f8e0205 */
[----:B------:R-:W-:Y:S01]  /*4930*/  @!UP0 UMOV UR5, UR7 ;  /* 0x0000000700058c82 */ /* 0x000fe20008000000 */
[----:B------:R-:W-:Y:S02]  /*4940*/  UIMAD UR7, UR15, UR4, UR14 ;  /* 0x000000040f0772a4 */ /* 0x000fe4000f8e020e */
[----:B------:R-:W-:Y:S02]  /*4950*/  UIMAD UR4, UR50, UR8, UR13 ;  /* 0x00000008320472a4 */ /* 0x000fe4000f8e020d */
[----:B------:R-:W-:Y:S02]  /*4960*/  UIMAD UR14, UR5, UR15, UR7 ;  /* 0x0000000f050e72a4 */ /* 0x000fe4000f8e0207 */
[----:B------:R-:W-:Y:S11]  /*4970*/  UIMAD UR13, UR6, UR50, UR4 ;  /* 0x00000032060d72a4 */ /* 0x000ff6000f8e0204 */
[----:B------:R-:W-:Y:S01]  /*4980*/  @!UPT UIADD3 URZ, UPT, UPT, URZ, URZ, URZ ;  /* 0x000000fffffff290 */ /* 0x000fe2000fffe0ff */
.L_x_78:
[----:B------:R-:W4:Y:S01]  /*4990*/  @!UP3 LDCU.128 UR8, c[0x0][0xb10] ;  /* 0x00016200ff08b7ac */ /* 0x000f220008000c00 */
[----:B------:R-:W-:Y:S01]  /*49a0*/  IMAD.MOV.U32 R10, RZ, RZ, 0x1 ;  /* 0x00000001ff0a7424 */ /* 0x000fe200078e00ff */
[C---:B-1----:R-:W-:Y:S02]  /*49b0*/  ISETP.NE.U32.AND P1, PT, R4.reuse, RZ, PT ;  /* 0x000000ff0400720c */ /* 0x042fe40003f25070 */
[----:B------:R-:W-:Y:S02]  /*49c0*/  ISETP.NE.U32.AND P0, PT, R4, RZ, PT ;  /* 0x000000ff0400720c */ /* 0x000fe40003f05070 */
[C---:B------:R-:W-:Y:S01]  /*49d0*/  ISETP.NE.AND.EX P1, PT, R5.reuse, RZ, PT, P1 ;  /* 0x000000ff0500720c */ /* 0x040fe20003f25310 */
[----:B------:R-:W1:Y:S01]  /*49e0*/  @!UP3 LDCU UR5, c[0x0][0xb0c] ;  /* 0x00016180ff05b7ac */ /* 0x000e620008000800 */
[----:B------:R-:W-:Y:S02]  /*49f0*/  ISETP.NE.AND.EX P0, PT, R5, RZ, PT, P0 ;  /* 0x000000ff0500720c */ /* 0x000fe40003f05300 */
[----:B------:R-:W-:Y:S01]  /*4a00*/  SHF.L.U32 R10, R10, 0x1f, RZ ;  /* 0x0000001f0a0a7819 */ /* 0x000fe200000006ff */
[----:B------:R-:W-:Y:S02]  /*4a10*/  USHF.L.U32 UR43, UR16, 0x6, URZ ;  /* 0x00000006102b7899 */ /* 0x000fe400080006ff */
[----:B------:R-:W-:Y:S02]  /*4a20*/  USHF.L.U32 UR42, UR20, 0x8, URZ ;  /* 0x00000008142a7899 */ /* 0x000fe400080006ff */
[----:B----4-:R-:W-:Y:S07]  /*4a30*/  UIMAD.WIDE.U32 UR6, UR14, UR8, URZ ;  /* 0x000000080e0672a5 */ /* 0x010fee000f8e00ff */
[----:B------:R-:W-:Y:S01]  /*4a40*/  @!UP3 UMOV UR4, UR7 ;  /* 0x000000070004bc82 */ /* 0x000fe20008000000 */
[----:B-1----:R-:W-:Y:S02]  /*4a50*/  @!UP3 UISETP.NE.AND UP0, UPT, UR5, 0x1, UPT ;  /* 0x000000010500b88c */ /* 0x002fe4000bf05270 */
[----:B------:R-:W-:Y:S02]  /*4a60*/  @!UP3 USHF.R.U32.HI UR4, URZ, UR9, UR4 ;  /* 0x00000009ff04b299 */ /* 0x000fe40008011604 */
[----:B------:R-:W-:Y:S02]  /*4a70*/  UIMAD.WIDE.U32 UR6, UR13, UR11, URZ ;  /* 0x0000000b0d0672a5 */ /* 0x000fe4000f8e00ff */
[----:B------:R-:W-:Y:S02]  /*4a80*/  @!UP3 USEL UR8, UR14, UR4, !UP0 ;  /* 0x000000040e08b287 */ /* 0x000fe4000c000000 */
[----:B------:R-:W-:Y:S03]  /*4a90*/  @!UP3 UISETP.NE.AND UP0, UPT, UR10, 0x1, UPT ;  /* 0x000000010a00b88c */ /* 0x000fe6000bf05270 */
[----:B------:R-:W-:Y:S02]  /*4aa0*/  @!UP3 UMOV UR6, UR7 ;  /* 0x000000070006bc82 */ /* 0x000fe40008000000 */
[----:B------:R-:W1:Y:S02]  /*4ab0*/  @!UP3 LDCU UR4, c[0x0][0xb20] ;  /* 0x00016400ff04b7ac */ /* 0x000e640008000800 */
[----:B-1----:R-:W-:Y:S04]  /*4ac0*/  @!UP3 USHF.R.U32.HI UR6, URZ, UR4, UR6 ;  /* 0x00000004ff06b299 */ /* 0x002fe80008011606 */
[----:B------:R-:W-:Y:S04]  /*4ad0*/  @!UP3 USEL UR6, UR13, UR6, !UP0 ;  /* 0x000000060d06b287 */ /* 0x000fe8000c000000 */
[----:B------:R-:W-:Y:S02]  /*4ae0*/  @!UP3 UIADD3 UR4, UPT, UPT, -UR8, UR6, URZ ;  /* 0x000000060804b290 */ /* 0x000fe4000fffe1ff */
[----:B------:R-:W-:Y:S02]  /*4af0*/  @!UP3 UIADD3 UR6, UPT, UPT, UR8, -UR6, URZ ;  /* 0x800000060806b290 */ /* 0x000fe4000fffe0ff */
[----:B------:R-:W-:Y:S02]  /*4b00*/  @!UP3 UIMAD UR14, UR4, UR5, UR14 ;  /* 0x00000005040eb2a4 */ /* 0x000fe4000f8e020e */
[----:B------:R-:W-:Y:S01]  /*4b10*/  @!UP3 UIMAD UR13, UR6, UR10, UR13 ;  /* 0x0000000a060db2a4 */ /* 0x000fe2000f8e020d */
[----:B------:R-:W-:Y:S11]  /*4b20*/  BRA.U UP1, `(.L_x_79) ;  /* 0x0000000101107547 */ /* 0x000ff6000b800000 */
[----:B---3--:R-:W-:Y:S04]  /*4b30*/  MOV R0, UR54 ;  /* 0x0000003600007c02 */ /* 0x008fe80008000f00 */
[----:B------:R-:W-:Y:S04]  /*4b40*/  SHF.L.U32 R9, R0, 0x1f, RZ ;  /* 0x0000001f00097819 */ /* 0x000fe800000006ff */
[----:B------:R-:W1:Y:S02]  /*4b50*/  SYNCS.PHASECHK.TRANS64.TRYWAIT P2, [UR21+0x68], R9 ;  /* 0x00006809ff0075a7 */ /* 0x000e640008041115 */
[----:B-1----:R-:W-:Y:S05]  /*4b60*/  @!P2 BRA `(.L_x_80) ;  /* 0x000000640098a947 */ /* 0x002fea0003800000 */
.L_x_79:
[----:B------:R-:W-:Y:S05]  /*4b70*/  @!P1 BRA `(.L_x_81) ;  /* 0x0000000000309947 */ /* 0x000fea0003800000 */
[----:B------:R-:W-:Y:S01]  /*4b80*/  ISETP.NE.U32.AND P1, PT, R2, RZ, PT ;  /* 0x000000ff0200720c */ /* 0x000fe20003f25070 */
[----:B------:R-:W4:Y:S01]  /*4b90*/  LDCU.64 UR4, c[0x0][0x358] ;  /* 0x00006b00ff0477ac */ /* 0x000f220008000a00 */
[----:B------:R-:W-:Y:S02]  /*4ba0*/  IMAD.MOV.U32 R64, RZ, RZ, 0x1 ;  /* 0x00000001ff407424 */ /* 0x000fe400078e00ff */
[----:B------:R-:W-:Y:S11]  /*4bb0*/  ISETP.NE.AND.EX P1, PT, R3, RZ, PT, P1 ;  /* 0x000000ff0300720c */ /* 0x000ff60003f25310 */
[----:B------:R-:W-:Y:S02]  /*4bc0*/  @!UPT UIADD3 URZ, UPT, UPT, URZ, URZ, URZ ;  /* 0x000000fffffff290 */ /* 0x000fe4000fffe0ff */
[----:B-1----:R-:W1:Y:S01]  /*4bd0*/  @P1 LDC.64 R8, c[0x0][0x888] ;  /* 0x00022200ff081b82 */ /* 0x002e620000000a00 */
[----:B---3--:R-:W-:Y:S04]  /*4be0*/  @P1 IMAD R0, R4, UR36, RZ ;  /* 0x0000002404001c24 */ /* 0x008fe8000f8e02ff */
[----:B-1----:R-:W-:Y:S04]  /*4bf0*/  @P1 IMAD.WIDE R8, R0, 0x4, R8 ;  /* 0x0000000400081825 */ /* 0x002fe800078e0208 */
[----:B------:R-:W-:Y:S01]  /*4c00*/  HFMA2 R0, -RZ, RZ, 0, 5.9604644775390625e-08 ;  /* 0x00000001ff007431 */ /* 0x000fe200000001ff */
[----:B----45:R4:W5:Y:S04]  /*4c10*/  @P1 LDG.E R26, desc[UR4][R8.64] ;  /* 0x00000004081a1981 */ /* 0x030968000c1e1900 */
[----:B------:R-:W-:Y:S01]  /*4c20*/  @!P1 PRMT R64, R0, 0x7610, R64 ;  /* 0x0000761000409816 */ /* 0x000fe20000000040 */
[----:B----4-:R-:W1:Y:S06]  /*4c30*/  @!P1 LDC R26, c[0x0][0x880] ;  /* 0x00022000ff1a9b82 */ /* 0x010e6c0000000800 */
.L_x_81:
[----:B-1---5:R-:W-:Y:S01]  /*4c40*/  @!P0 FSETP.EQ.AND P1, PT, R26, RZ, PT ;  /* 0x000000ff1a00820b */ /* 0x022fe20003f22000 */
[----:B------:R-:W-:Y:S01]  /*4c50*/  @!UPT UIADD3 URZ, UPT, UPT, URZ, URZ, URZ ;  /* 0x000000fffffff290 */ /* 0x000fe2000fffe0ff */
[----:B------:R-:W-:Y:S11]  /*4c60*/  @!P0 BRA `(.L_x_82) ;  /* 0x0000000000188947 */ /* 0x000ff60003800000 */
[----:B------:R-:W-:Y:S02]  /*4c70*/  LOP3.LUT P0, RZ, R64, 0xff, RZ, 0xc0, !PT ;  /* 0x000000ff40ff7812 */ /* 0x000fe4000780c0ff */
[----:B------:R-:W-:Y:S04]  /*4c80*/  ISETP.NE.U32.AND P1, PT, R2, RZ, PT ;  /* 0x000000ff0200720c */ /* 0x000fe80003f25070 */
[----:B------:R-:W-:Y:S04]  /*4c90*/  ISETP.NE.AND.EX P1, PT, R3, RZ, PT, P1 ;  /* 0x000000ff0300720c */ /* 0x000fe80003f25310 */
[----:B------:R-:W-:Y:S03]  /*4ca0*/  PLOP3.LUT P1, PT, P1, PT, PT, 0x8, 0x80 ;  /* 0x000000000080781c */ /* 0x000fe60000f2e170 */
[----:B------:R-:W-:Y:S11]  /*4cb0*/  @P0 FSETP.EQ.AND P1, PT, R26, RZ, PT ;  /* 0x000000ff1a00020b */ /* 0x000ff60003f22000 */
[----:B------:R-:W-:Y:S02]  /*4cc0*/  @!UPT UIADD3 URZ, UPT, UPT, URZ, URZ, URZ ;  /* 0x000000fffffff290 */ /* 0x000fe4000fffe0ff */
.L_x_82:
[----:B------:R-:W1:Y:S01]  /*4cd0*/  SYNCS.PHASECHK.TRANS64.TRYWAIT P2, [UR21+0x40], R10 ;  /* 0x0000400aff0075a7 */ /* 0x000e620008041115 */
[----:B------:R-:W-:Y:S04]  /*4ce0*/  ELECT P0, URZ, PT ;  /* 0x0000000000ff782f */ /* 0x000fe80003800000 */
[----:B------:R-:W-:Y:S11]  /*4cf0*/  PLOP3.LUT P1, PT, P1, P0, PT, 0xf2, 0x2f ;  /* 0x00000000002f781c */ /* 0x000ff60000f21e72 */
[----:B------:R-:W-:Y:S02]  /*4d00*/  @!UPT UIADD3 URZ, UPT, UPT, URZ, URZ, URZ ;  /* 0x000000fffffff290 */ /* 0x000fe4000fffe0ff */
[----:B------:R-:W-:Y:S05]  /*4d10*/  @!P1 IADD3 R6, P0, PT, R16, 0x580, RZ ;  /* 0x0000058010069810 */ /* 0x000fea0007f1e0ff */
[----:B---3--:R-:W-:Y:S01]  /*4d20*/  @!P1 IMAD.X R0, RZ, RZ, R17, P0 ;  /* 0x000000ffff009224 */ /* 0x008fe200000e0611 */
[----:B-1----:R-:W-:Y:S07]  /*4d30*/  @!P2 BRA `(.L_x_83) ;  /* 0x00000064003ca947 */ /* 0x002fee0003800000 */
.L_x_202:
[----:B------:R-:W-:Y:S01]  /*4d40*/  @!P1 R2UR UR5, R6 ;  /* 0x00000000060592ca */ /* 0x000fe200000e0000 */
[----:B------:R-:W-:Y:S01]  /*4d50*/  VOTEU.ALL UP0, P1 ;  /* 0x0000000000ff7886 */ /* 0x000fe20000800000 */
[----:B------:R-:W-:Y:S01]  /*4d60*/  @!P1 R2UR UR4, R0 ;  /* 0x00000000000492ca */ /* 0x000fe200000e0000 */
[----:B------:R-:W-:Y:S01]  /*4d70*/  @!P1 IMAD.MOV.U32 R0, RZ, RZ, 0x2000 ;  /* 0x00002000ff009424 */ /* 0x000fe200078e00ff */
[----:B------:R-:W-:Y:S01]  /*4d80*/  UMOV UR8, 0x0 ;  /* 0x0000000000087882 */ /* 0x000fe20000000000 */
[----:B------:R-:W-:Y:S01]  /*4d90*/  UMOV UR9, 0x10000000 ;  /* 0x1000000000097882 */ /* 0x000fe20000000000 */
[----:B------:R-:W-:Y:S01]  /*4da0*/  @!UP0 UIADD3 UR40, UPT, UPT, UR21, 0x400, URZ ;  /* 0x0000040015288890 */ /* 0x000fe2000fffe0ff */
[----:B------:R-:W-:Y:S01]  /*4db0*/  @!P1 IADD3 R6, P0, PT, R16, 0x580, RZ ;  /* 0x0000058010069810 */ /* 0x000fe20007f1e0ff */
[----:B------:R-:W-:Y:S01]  /*4dc0*/  VOTEU.ALL UP0, P1 ;  /* 0x0000000000ff7886 */ /* 0x000fe20000800000 */
[----:B------:R-:W-:Y:S01]  /*4dd0*/  UMOV UR44, UR36 ;  /* 0x00000024002c7c82 */ /* 0x000fe20008000000 */
[----:B------:R-:W-:Y:S03]  /*4de0*/  UPRMT UR6, UR52, 0x654, UR41 ;  /* 0x0000065434067896 */ /* 0x000fe60008000029 */
[----:B------:R-:W-:Y:S02]  /*4df0*/  IMAD.U32 R8, RZ, RZ, UR5 ;  /* 0x00000005ff087e24 */ /* 0x000fe4000f8e00ff */
[----:B-1----:R-:W-:Y:S03]  /*4e00*/  IMAD.U32 R9, RZ, RZ, UR4 ;  /* 0x00000004ff097e24 */ /* 0x002fe6000f8e00ff */
[----:B------:R-:W-:Y:S02]  /*4e10*/  @!P1 R2UR UR4, R8 ;  /* 0x00000000080492ca */ /* 0x000fe400000e0000 */
[----:B------:R-:W-:Y:S11]  /*4e20*/  @!P1 R2UR UR5, R9 ;  /* 0x00000000090592ca */ /* 0x000ff600000e0000 */
[----:B------:R-:W-:Y:S02]  /*4e30*/  @!UPT UIADD3 URZ, UPT, UPT, URZ, URZ, URZ ;  /* 0x000000fffffff290 */ /* 0x000fe4000fffe0ff */
[----:B------:R1:W-:Y:S01]  /*4e40*/  @!UP0 UTMALDG.3D [UR40], [UR4], desc[UR8] ;  /* 0x00000828040085b4 */ /* 0x0003e20008011000 */
[----:B------:R3:W-:Y:S01]  /*4e50*/  @!P1 SYNCS.ARRIVE.TRANS64.RED.A0TR RZ, [UR21+0x20], R0 ;  /* 0x00002000ffff99a7 */ /* 0x0007e20008300415 */
[----:B------:R-:W-:Y:S01]  /*4e60*/  SYNCS.ARRIVE.TRANS64.RED.A1T0 RZ, [UR6], RZ ;  /* 0x000000ffffff79a7 */ /* 0x000fe20008100406 */
[----:B---3--:R-:W-:Y:S01]  /*4e70*/  @!P1 IMAD.X R0, RZ, RZ, R17, P0 ;  /* 0x000000ffff009224 */ /* 0x008fe200000e0611 */
[----:B------:R-:W3:Y:S02]  /*4e80*/  SYNCS.PHASECHK.TRANS64.TRYWAIT P2, [UR21+0x48], R10 ;  /* 0x0000480aff0075a7 */ /* 0x000ee40008041115 */
[----:B-1-3--:R-:W-:Y:S05]  /*4e90*/  @!P2 BRA `(.L_x_84) ;  /* 0x0000006000fca947 */ /* 0x00afea0003800000 */
.L_x_204:
        /* <DEDUP_REMOVED lines=8> */
[----:B------:R-:W-:Y:S01]  /*4f20*/  @!UP0 UIADD3 UR32, UPT, UPT, UR21, 0x2400, URZ ;  /* 0x0000240015208890 */ /* 0x000fe2000fffe0ff */
[----:B------:R-:W-:Y:S01]  /*4f30*/  VOTEU.ALL UP0, P1 ;  /* 0x0000000000ff7886 */ /* 0x000fe20000800000 */
[----:B------:R-:W-:Y:S01]  /*4f40*/  UMOV UR35, UR43 ;  /* 0x0000002b00237c82 */ /* 0x000fe20008000000 */
[----:B------:R-:W-:Y:S02]  /*4f50*/  UPRMT UR7, UR52, 0x654, UR33 ;  /* 0x0000065434077896 */ /* 0x000fe40008000021 */
        /* <DEDUP_REMOVED lines=11> */
.L_x_206:
        /* <DEDUP_REMOVED lines=11> */
[----:B------:R-:W-:Y:S02]  /*50c0*/  UMOV UR28, UR36 ;  /* 0x00000024001c7c82 */ /* 0x000fe40008000000 */
[----:B------:R-:W-:Y:S01]  /*50d0*/  IMAD.U32 R8, RZ, RZ, UR5 ;  /* 0x00000005ff087e24 */ /* 0x000fe2000f8e00ff */
[----:B------:R-:W-:Y:S01]  /*50e0*/  UPRMT UR29, UR52, 0x654, UR25 ;  /* 0x00000654341d7896 */ /* 0x000fe20008000019 */
        /* <DEDUP_REMOVED lines=10> */
.L_x_208:
[----:B------:R-:W-:Y:S01]  /*5190*/  @!P1 R2UR UR5, R6 ;  /* 0x00000000060592ca */ /* 0x000fe200000e0000 */
[----:B------:R-:W-:Y:S01]  /*51a0*/  VOTEU.ALL UP0, P1 ;  /* 0x0000000000ff7886 */ /* 0x000fe20000800000 */
[----:B------:R-:W-:Y:S01]  /*51b0*/  @!P1 R2UR UR4, R0 ;  /* 0x00000000000492ca */ /* 0x000fe200000e0000 */
[----:B------:R-:W-:Y:S01]  /*51c0*/  @!P1 IMAD.MOV.U32 R0, RZ, RZ, 0x2000 ;  /* 0x00002000ff009424 */ /* 0x000fe200078e00ff */
[----:B------:R-:W-:Y:S01]  /*51d0*/  UMOV UR8, 0x0 ;  /* 0x0000000000087882 */ /* 0x000fe20000000000 */
[----:B------:R-:W-:Y:S01]  /*51e0*/  UMOV UR9, 0x10000000 ;  /* 0x1000000000097882 */ /* 0x000fe20000000000 */
[----:B------:R-:W-:Y:S01]  /*51f0*/  @!UP0 UIADD3 UR18, UPT, UPT, UR42, 0x60, URZ ;  /* 0x000000602a128890 */ /* 0x000fe2000fffe0ff */
[----:B-1----:R-:W-:Y:S01]  /*5200*/  SHF.L.U32 R9, RZ, 0x1f, RZ ;  /* 0x0000001fff097819 */ /* 0x002fe200000006ff */
[----:B------:R-:W-:Y:S01]  /*5210*/  @!UP0 UIADD3 UR16, UPT, UPT, UR21, 0x6400, URZ ;  /* 0x0000640015108890 */ /* 0x000fe2000fffe0ff */
[----:B------:R-:W-:Y:S01]  /*5220*/  @!P1 IADD3 R8, P0, PT, R16, 0x580, RZ ;  /* 0x0000058010089810 */ /* 0x000fe20007f1e0ff */
[----:B------:R-:W-:Y:S01]  /*5230*/  VOTEU.ALL UP0, P1 ;  /* 0x0000000000ff7886 */ /* 0x000fe20000800000 */
[----:B------:R-:W-:Y:S01]  /*5240*/  UMOV UR19, UR43 ;  /* 0x0000002b00137c82 */ /* 0x000fe20008000000 */
[----:B------:R-:W-:Y:S01]  /*5250*/  UMOV UR20, UR36 ;  /* 0x0000002400147c82 */ /* 0x000fe20008000000 */
[----:B------:R-:W-:Y:S01]  /*5260*/  IMAD.U32 R18, RZ, RZ, UR5 ;  /* 0x00000005ff127e24 */ /* 0x000fe2000f8e00ff */
[----:B------:R-:W-:Y:S01]  /*5270*/  UPRMT UR24, UR52, 0x654, UR17 ;  /* 0x0000065434187896 */ /* 0x000fe20008000011 */
[----:B------:R-:W-:Y:S02]  /*5280*/  IMAD.U32 R19, RZ, RZ, UR4 ;  /* 0x00000004ff137e24 */ /* 0x000fe4000f8e00ff */
[----:B------:R-:W-:Y:S01]  /*5290*/  @!P1 IMAD.X R6, RZ, RZ, R17, P0 ;  /* 0x000000ffff069224 */ /* 0x000fe200000e0611 */
[----:B------:R-:W-:Y:S02]  /*52a0*/  @!P1 R2UR UR4, R18 ;  /* 0x00000000120492ca */ /* 0x000fe400000e0000 */
[----:B------:R-:W-:Y:S11]  /*52b0*/  @!P1 R2UR UR5, R19 ;  /* 0x00000000130592ca */ /* 0x000ff600000e0000 */
[----:B------:R-:W-:Y:S02]  /*52c0*/  @!UPT UIADD3 URZ, UPT, UPT, URZ, URZ, URZ ;  /* 0x000000fffffff290 */ /* 0x000fe4000fffe0ff */
[----:B------:R1:W-:Y:S01]  /*52d0*/  @!UP0 UTMALDG.3D [UR16], [UR4], desc[UR8] ;  /* 0x00000810040085b4 */ /* 0x0003e20008011000 */
[----:B------:R1:W-:Y:S01]  /*52e0*/  @!P1 SYNCS.ARRIVE.TRANS64.RED.A0TR RZ, [UR21+0x38], R0 ;  /* 0x00003800ffff99a7 */ /* 0x0003e20008300415 */
[----:B------:R-:W-:Y:S01]  /*52f0*/  SYNCS.ARRIVE.TRANS64.RED.A1T0 RZ, [UR24], RZ ;  /* 0x000000ffffff79a7 */ /* 0x000fe20008100418 */
[----:B------:R-:W3:Y:S02]  /*5300*/  SYNCS.PHASECHK.TRANS64.TRYWAIT P2, [UR21+0x40], R9 ;  /* 0x00004009ff0075a7 */ /* 0x000ee40008041115 */
[----:B-1-3--:R-:W-:Y:S05]  /*5310*/  @!P2 BRA `(.L_x_87) ;  /* 0x000000600024a947 */ /* 0x00afea0003800000 */
.L_x_210:
[----:B------:R-:W-:Y:S01]  /*5320*/  @!P1 R2UR UR5, R8 ;  /* 0x00000000080592ca */ /* 0x000fe200000e0000 */
[----:B------:R-:W-:Y:S01]  /*5330*/  VOTEU.ALL UP0, P1 ;  /* 0x0000000000ff7886 */ /* 0x000fe20000800000 */
[----:B------:R-:W-:Y:S01]  /*5340*/  @!P1 R2UR UR4, R6 ;  /* 0x00000000060492ca */ /* 0x000fe200000e0000 */
[----:B-1----:R-:W-:Y:S01]  /*5350*/  @!P1 IMAD.MOV.U32 R0, RZ, RZ, 0x2000 ;  /* 0x00002000ff009424 */ /* 0x002fe200078e00ff */
        /* <DEDUP_REMOVED lines=9> */
[----:B------:R-:W-:Y:S01]  /*53f0*/  UMOV UR12, UR36 ;  /* 0x00000024000c7c82 */ /* 0x000fe20008000000 */
        /* <DEDUP_REMOVED lines=10> */
.L_x_212:
        /* <DEDUP_REMOVED lines=24> */
.L_x_214:
[----:B------:R-:W-:Y:S01]  /*5620*/  @!P1 R2UR UR5, R8 ;  /* 0x00000000080592ca */ /* 0x000fe200000e0000 */
[----:B------:R-:W-:Y:S01]  /*5630*/  VOTEU.ALL UP0, P1 ;  /* 0x0000000000ff7886 */ /* 0x000fe20000800000 */
[----:B------:R-:W-:Y:S01]  /*5640*/  @!P1 R2UR UR4, R6 ;  /* 0x00000000060492ca */ /* 0x000fe200000e0000 */
[----:B-1----:R-:W-:Y:S01]  /*5650*/  @!P1 IMAD.MOV.U32 R0, RZ, RZ, 0x2000 ;  /* 0x00002000ff009424 */ /* 0x002fe200078e00ff */
[----:B------:R-:W-:Y:S01]  /*5660*/  UMOV UR6, 0x0 ;  /* 0x0000000000067882 */ /* 0x000fe20000000000 */
[----:B------:R-:W-:Y:S01]  /*5670*/  UMOV UR7, 0x10000000 ;  /* 0x1000000000077882 */ /* 0x000fe20000000000 */
[----:B------:R-:W-:Y:S01]  /*5680*/  @!UP0 UIADD3 UR10, UPT, UPT, UR42, 0xc0, URZ ;  /* 0x000000c02a0a8890 */ /* 0x000fe2000fffe0ff */
[----:B------:R-:W-:Y:S01]  /*5690*/  VIADD R14, R14, 0x1 ;  /* 0x000000010e0e7836 */ /* 0x000fe20000000000 */
[----:B------:R-:W-:Y:S01]  /*56a0*/  @!UP0 UIADD3 UR8, UPT, UPT, UR21, 0x4400, URZ ;  /* 0x0000440015088890 */ /* 0x000fe2000fffe0ff */
[----:B------:R-:W-:Y:S01]  /*56b0*/  VOTEU.ALL UP0, P1 ;  /* 0x0000000000ff7886 */ /* 0x000fe20000800000 */
[----:B------:R-:W-:Y:S01]  /*56c0*/  UMOV UR9, UR25 ;  /* 0x0000001900097c82 */ /* 0x000fe20008000000 */
[----:B------:R-:W-:Y:S02]  /*56d0*/  UMOV UR11, UR43 ;  /* 0x0000002b000b7c82 */ /* 0x000fe40008000000 */
[----:B------:R-:W-:Y:S01]  /*56e0*/  IMAD.U32 R18, RZ, RZ, UR5 ;  /* 0x00000005ff127e24 */ /* 0x000fe2000f8e00ff */
[----:B------:R-:W-:Y:S01]  /*56f0*/  UMOV UR12, UR36 ;  /* 0x00000024000c7c82 */ /* 0x000fe20008000000 */
[----:B------:R-:W-:Y:S03]  /*5700*/  IMAD.U32 R19, RZ, RZ, UR4 ;  /* 0x00000004ff137e24 */ /* 0x000fe6000f8e00ff */
        /* <DEDUP_REMOVED lines=8> */
.L_x_216:
[----:B------:R-:W-:Y:S01]  /*5790*/  @!P1 IADD3 R6, P0, PT, R16, 0x580, RZ ;  /* 0x0000058010069810 */ /* 0x000fe20007f1e0ff */
[----:B------:R-:W-:Y:S01]  /*57a0*/  VOTEU.ALL UP0, P1 ;  /* 0x0000000000ff7886 */ /* 0x000fe20000800000 */
[----:B------:R-:W-:Y:S01]  /*57b0*/  UMOV UR6, 0x0 ;  /* 0x0000000000067882 */ /* 0x000fe20000000000 */
[----:B------:R-:W-:Y:S01]  /*57c0*/  UMOV UR7, 0x10000000 ;  /* 0x1000000000077882 */ /* 0x000fe20000000000 */
[----:B------:R-:W-:Y:S01]  /*57d0*/  @!P1 R2UR UR5, R6 ;  /* 0x00000000060592ca */ /* 0x000fe200000e0000 */
[----:B-1----:R-:W-:Y:S01]  /*57e0*/  @!P1 IMAD.X R0, RZ, RZ, R17, P0 ;  /* 0x000000ffff009224 */ /* 0x002fe200000e0611 */
[----:B------:R-:W-:Y:S01]  /*57f0*/  @!UP0 UIADD3 UR10, UPT, UPT, UR42, 0xe0, URZ ;  /* 0x000000e02a0a8890 */ /* 0x000fe2000fffe0ff */
[----:B------:R-:W-:Y:S01]  /*5800*/  R2UR UR18, R66 ;  /* 0x00000000421272ca */ /* 0x000fe200000e0000 */
[----:B------:R-:W-:Y:S01]  /*5810*/  @!UP0 UIADD3 UR8, UPT, UPT, UR21, 0x6400, URZ ;  /* 0x0000640015088890 */ /* 0x000fe2000fffe0ff */
[----:B------:R-:W-:Y:S01]  /*5820*/  R2UR UR16, R67 ;  /* 0x00000000431072ca */ /* 0x000fe200000e0000 */
[----:B------:R-:W-:Y:S01]  /*5830*/  VOTEU.ALL UP0, P1 ;  /* 0x0000000000ff7886 */ /* 0x000fe20000800000 */
[----:B------:R-:W-:Y:S01]  /*5840*/  @!P1 R2UR UR4, R0 ;  /* 0x00000000000492ca */ /* 0x000fe200000e0000 */
[----:B------:R-:W-:Y:S01]  /*5850*/  UMOV UR9, UR17 ;  /* 0x0000001100097c82 */ /* 0x000fe20008000000 */
[----:B------:R-:W-:Y:S01]  /*5860*/  UMOV UR11, UR43 ;  /* 0x0000002b000b7c82 */ /* 0x000fe20008000000 */
[----:B------:R-:W-:Y:S01]  /*5870*/  UMOV UR12, UR36 ;  /* 0x00000024000c7c82 */ /* 0x000fe20008000000 */
[C---:B------:R-:W-:Y:S01]  /*5880*/  ISETP.NE.AND P0, PT, R14.reuse, 0x2, PT ;  /* 0x000000020e00780c */ /* 0x040fe20003f05270 */
[----:B------:R-:W-:Y:S01]  /*5890*/  UPLOP3.LUT UP1, UPT, UPT, UPT, UPT, 0x80, 0x8 ;  /* 0x000000000008789c */ /* 0x000fe20003f2f070 */
[----:B------:R-:W-:Y:S01]  /*58a0*/  IMAD.U32 R8, RZ, RZ, UR5 ;  /* 0x00000005ff087e24 */ /* 0x000fe2000f8e00ff */
[----:B------:R-:W-:Y:S01]  /*58b0*/  UMOV UR36, UR30 ;  /* 0x0000001e00247c82 */ /* 0x000fe20008000000 */
[----:B------:R-:W-:Y:S01]  /*58c0*/  SEL R0, RZ, 0x1, P0 ;  /* 0x00000001ff007807 */ /* 0x000fe20000000000 */
[----:B------:R-:W-:Y:S01]  /*58d0*/  UIADD3 UR20, UPT, UPT, UR13, UR18, URZ ;  /* 0x000000120d147290 */ /* 0x000fe2000fffe0ff */
[----:B------:R-:W-:Y:S01]  /*58e0*/  SEL R14, R14, RZ, P0 ;  /* 0x000000ff0e0e7207 */ /* 0x000fe20000000000 */
[----:B------:R-:W-:Y:S01]  /*58f0*/  UIADD3 UR16, UPT, UPT, UR14, UR16, URZ ;  /* 0x000000100e107290 */ /* 0x000fe2000fffe0ff */
[----:B------:R-:W-:Y:S01]  /*5900*/  LOP3.LUT R13, R13, R0, RZ, 0x3c, !PT ;  /* 0x000000000d0d7212 */ /* 0x000fe200078e3cff */
[----:B------:R-:W-:Y:S01]  /*5910*/  IMAD.U32 R9, RZ, RZ, UR4 ;  /* 0x00000004ff097e24 */ /* 0x000fe2000f8e00ff */
[----:B------:R-:W-:Y:S04]  /*5920*/  @!P1 R2UR UR4, R8 ;  /* 0x00000000080492ca */ /* 0x000fe800000e0000 */
[----:B------:R-:W-:Y:S11]  /*5930*/  @!P1 R2UR UR5, R9 ;  /* 0x00000000090592ca */ /* 0x000ff600000e0000 */
[----:B------:R-:W-:Y:S02]  /*5940*/  @!UPT UIADD3 URZ, UPT, UPT, URZ, URZ, URZ ;  /* 0x000000fffffff290 */ /* 0x000fe4000fffe0ff */
[----:B------:R3:W-:Y:S01]  /*5950*/  @!UP0 UTMALDG.3D [UR8], [UR4], desc[UR6] ;  /* 0x00000608040085b4 */ /* 0x0007e20008011000 */
[----:B------:R3:W-:Y:S01]  /*5960*/  @!P1 SYNCS.ARRIVE.TRANS64.RED.A0TR RZ, [UR21+0x38], R7 ;  /* 0x00003807ffff99a7 */ /* 0x0007e20008300415 */
[----:B------:R-:W-:Y:S01]  /*5970*/  SYNCS.ARRIVE.TRANS64.RED.A1T0 RZ, [UR24], RZ ;  /* 0x000000ffffff79a7 */ /* 0x000fe20008100418 */
[----:B------:R-:W-:Y:S05]  /*5980*/  BRA.U UP2, `(.L_x_91) ;  /* 0xffffffe902e07547 */ /* 0x000fea000b83ffff */
[----:B------:R-:W1:Y:S02]  /*5990*/  SYNCS.PHASECHK.TRANS64.TRYWAIT P0, [UR21+0x40], R10 ;  /* 0x0000400aff0075a7 */ /* 0x000e640008001115 */
[----:B-1----:R-:W-:Y:S05]  /*59a0*/  @!P0 BRA `(.L_x_92) ;  /* 0x0000005800e08947 */ /* 0x002fea0003800000 */
.L_x_218:
[----:B------:R-:W4:Y:S02]  /*59b0*/  SYNCS.PHASECHK.TRANS64.TRYWAIT P0, [UR21+0x48], R10 ;  /* 0x0000480aff0075a7 */ /* 0x000f240008001115 */
[----:B----4-:R-:W-:Y:S05]  /*59c0*/  @!P0 BRA `(.L_x_93) ;  /* 0x0000005800f08947 */ /* 0x010fea0003800000 */
.L_x_220:
[----:B------:R-:W4:Y:S01]  /*59d0*/  SYNCS.PHASECHK.TRANS64.TRYWAIT P0, [UR21+0x50], R10 ;  /* 0x0000500aff0075a7 */ /* 0x000f220008001115 */
[----:B------:R-:W-:Y:S01]  /*59e0*/  HFMA2 R0, -RZ, RZ, 0, 5.9604644775390625e-08 ;  /* 0x00000001ff007431 */ /* 0x000fe200000001ff */
[----:B----4-:R-:W-:Y:S06]  /*59f0*/  @!P0 BRA `(.L_x_94) ;  /* 0x0000005800fc8947 */ /* 0x010fec0003800000 */
.L_x_222:
[----:B------:R-:W-:Y:S02]  /*5a00*/  MOV R2, UR21 ;  /* 0x0000001500027c02 */ /* 0x000fe40008000f00 */
[----:B-1----:R-:W-:-:S07]  /*5a10*/  SHF.L.U32 R3, R0, 0x1f, RZ ;  /* 0x0000001f00037819 */ /* 0x002fce00000006ff */
.L_x_95:
[----:B-1----:R1:W4:Y:S02]  /*5a20*/  SYNCS.PHASECHK.TRANS64.TRYWAIT P0, [R2+URZ+0x58], R3 ;  /* 0x00005803020075a7 */ /* 0x00232400080011ff */
[----:B----4-:R-:W-:Y:S05]  /*5a30*/  @!P0 NANOSLEEP.SYNCS 0x989680 ;  /* 0x009896800000895d */ /* 0x010fea0003900000 */
[----:B------:R-:W4:Y:S02]  /*5a40*/  @!P0 SYNCS.PHASECHK.TRANS64 P0, [R2+URZ+0x58], R3 ;  /* 0x00005803020085a7 */ /* 0x000f2400080010ff */
[----:B--234-:R-:W-:Y:S05]  /*5a50*/  @P0 EXIT ;  /* 0x000000000000094d */ /* 0x01cfea0003800000 */
[----:B------:R-:W-:Y:S05]  /*5a60*/  BRA `(.L_x_95) ;  /* 0xfffffffc00ec7947 */ /* 0x000fea000383ffff */
.L_x_76:
[----:B------:R-:W-:-:S06]  /*5a70*/  UISETP.GE.AND UP0, UPT, UR17, 0x4, UPT ;  /* 0x000000041100788c */ /* 0x000fcc000bf06270 */
[----:B------:R-:W-:-:S13]  /*5a80*/  PLOP3.LUT P0, PT, PT, PT, UP0, 0x80, 0x8 ;  /* 0x000000000008781c */ /* 0x000fda0003f0f008 */
[----:B-1----:R-:W-:Y:S05]  /*5a90*/  @!P0 EXIT ;  /* 0x000000000000894d */ /* 0x002fea0003800000 */
[----:B------:R-:W-:Y:S01]  /*5aa0*/  BAR.SYNC.DEFER_BLOCKING 0x6, 0xa0 ;  /* 0x0182800000007b1d */ /* 0x000fe20000010000 */
[C---:B------:R-:W-:Y:S01]  /*5ab0*/  IMAD.SHL.U32 R4, R76.reuse, 0x20, RZ ;  /* 0x000000204c047824 */ /* 0x040fe200078e00ff */
[C---:B------:R-:W-:Y:S01]  /*5ac0*/  R2P PR, R76.reuse, 0x6 ;  /* 0x000000064c007804 */ /* 0x040fe20000000000 */
[C---:B------:R-:W-:Y:S01]  /*5ad0*/  IMAD.SHL.U32 R2, R76.reuse, 0x4, RZ ;  /* 0x000000044c027824 */ /* 0x040fe200078e00ff */
[----:B------:R-:W-:Y:S01]  /*5ae0*/  CS2R R72, SRZ ;  /* 0x0000000000487805 */ /* 0x000fe2000001ff00 */
[----:B------:R-:W-:Y:S01]  /*5af0*/  IMAD.U32 R23, R76, 0x10000, RZ ;  /* 0x000100004c177824 */ /* 0x000fe200078e00ff */
[----:B------:R-:W-:Y:S01]  /*5b00*/  UMOV UR43, 0x400 ;  /* 0x00000400002b7882 */ /* 0x000fe20000000000 */
[----:B------:R-:W1:Y:S01]  /*5b10*/  LDCU.64 UR4, c[0x0][0x890] ;  /* 0x00011200ff0477ac */ /* 0x000e620008000a00 */
[----:B------:R-:W2:Y:S01]  /*5b20*/  LDC.64 R62, c[0x0][0x8b0] ;  /* 0x00022c00ff3e7b82 */ /* 0x000ea20000000a00 */
[----:B------:R-:W-:Y:S01]  /*5b30*/  LOP3.LUT R3, R4, 0xe0, RZ, 0xc0, !PT ;  /* 0x000000e004037812 */ /* 0x000fe200078ec0ff */
[----:B------:R-:W-:Y:S01]  /*5b40*/  IMAD.SHL.U32 R27, R76, 0x10, RZ ;  /* 0x000000104c1b7824 */ /* 0x000fe200078e00ff */
[----:B------:R-:W-:Y:S01]  /*5b50*/  ULEA UR43, UR52, UR43, 0x18 ;  /* 0x0000002b342b7291 */ /* 0x000fe2000f8ec0ff */
[----:B------:R-:W-:Y:S01]  /*5b60*/  LOP3.LUT R4, R4, 0x100, RZ, 0xc0, !PT ;  /* 0x0000010004047812 */ /* 0x000fe200078ec0ff */
[----:B------:R-:W-:Y:S01]  /*5b70*/  IMAD.MOV.U32 R75, RZ, RZ, 0x10 ;  /* 0x00000010ff4b7424 */ /* 0x000fe200078e00ff */
[----:B------:R-:W-:Y:S01]  /*5b80*/  LOP3.LUT R2, R3, 0x1c, R2, 0xf8, !PT ;  /* 0x0000001c03027812 */ /* 0x000fe200078ef802 */
[----:B------:R-:W-:Y:S01]  /*5b90*/  IMAD.MOV.U32 R74, RZ, RZ, 0x20 ;  /* 0x00000020ff4a7424 */ /* 0x000fe200078e00ff */
[----:B------:R-:W3:Y:S01]  /*5ba0*/  LDC.64 R60, c[0x0][0x8a8] ;  /* 0x00022a00ff3c7b82 */ /* 0x000ee20000000a00 */
[----:B------:R-:W-:Y:S01]  /*5bb0*/  SHF.R.U32.HI R3, RZ, 0x2, R76 ;  /* 0x00000002ff037819 */ /* 0x000fe2000001164c */
[----:B------:R-:W-:Y:S01]  /*5bc0*/  IMAD.MOV.U32 R22, RZ, RZ, RZ ;  /* 0x000000ffff167224 */ /* 0x000fe200078e00ff */
[----:B------:R-:W-:Y:S01]  /*5bd0*/  LOP3.LUT R23, R23, 0x600000, RZ, 0xc0, !PT ;  /* 0x0060000017177812 */ /* 0x000fe200078ec0ff */
[----:B------:R-:W-:Y:S01]  /*5be0*/  IMAD.MOV.U32 R71, RZ, RZ, RZ ;  /* 0x000000ffff477224 */ /* 0x000fe200078e00ff */
[----:B------:R-:W-:Y:S01]  /*5bf0*/  LOP3.LUT R27, R4, 0x600, R27, 0xf8, !PT ;  /* 0x00000600041b7812 */ /* 0x000fe200078ef81b */
[----:B------:R-:W4:Y:S01]  /*5c00*/  LDCU UR63, c[0x0][0x370] ;  /* 0x00006e00ff3f77ac */ /* 0x000f220008000800 */
[----:B------:R-:W-:Y:S01]  /*5c10*/  LOP3.LUT R2, R2, 0x4, R3, 0x78, !PT ;  /* 0x0000000402027812 */ /* 0x000fe200078e7803 */
[----:B------:R-:W4:Y:S01]  /*5c20*/  LDS R0, [UR43+0x120] ;  /* 0x0001202bff007984 */ /* 0x000f220008000800 */
[----:B-1----:R-:W-:Y:S01]  /*5c30*/  IMAD.U32 R78, RZ, RZ, UR4 ;  /* 0x00000004ff4e7e24 */ /* 0x002fe2000f8e00ff */
[----:B------:R-:W-:Y:S01]  /*5c40*/  UIADD3 UR4, UPT, UPT, UR43, 0x400, URZ ;  /* 0x000004002b047890 */ /* 0x000fe2000fffe0ff */
[----:B------:R-:W-:Y:S01]  /*5c50*/  LOP3.LUT R27, R27, R2, RZ, 0xfc, !PT ;  /* 0x000000021b1b7212 */ /* 0x000fe200078efcff */
[----:B------:R-:W-:Y:S01]  /*5c60*/  IMAD.U32 R77, RZ, RZ, UR5 ;  /* 0x00000005ff4d7e24 */ /* 0x000fe2000f8e00ff */
[----:B------:R-:W-:Y:S01]  /*5c70*/  LOP3.LUT R76, R76, 0x60, RZ, 0xc0, !PT ;  /* 0x000000604c4c7812 */ /* 0x000fe200078ec0ff */
[----:B------:R-:W1:Y:S01]  /*5c80*/  LDCU.64 UR54, c[0x0][0x348] ;  /* 0x00006900ff3677ac */ /* 0x000e620008000a00 */
[----:B------:R-:W-:Y:S01]  /*5c90*/  SEL R75, R75, 0xfffffff0, !P2 ;  /* 0xfffffff04b4b7807 */ /* 0x000fe20005000000 */
[----:B------:R-:W-:Y:S01]  /*5ca0*/  IMAD.U32 R69, RZ, RZ, UR4 ;  /* 0x00000004ff457e24 */ /* 0x000fe2000f8e00ff */
[----:B------:R-:W-:Y:S01]  /*5cb0*/  SEL R74, R74, 0xffffffe0, !P1 ;  /* 0xffffffe04a4a7807 */ /* 0x000fe20004800000 */
[----:B------:R-:W1:Y:S01]  /*5cc0*/  LDCU UR42, c[0x0][0xb0c] ;  /* 0x00016180ff2a77ac */ /* 0x000e620008000800 */
[----:B------:R-:W1:Y:S01]  /*5cd0*/  LDCU UR39, c[0x0][0xb30] ;  /* 0x00016600ff2777ac */ /* 0x000e620008000800 */
[----:B------:R-:W1:Y:S01]  /*5ce0*/  LDCU.64 UR60, c[0x0][0x888] ;  /* 0x00011100ff3c77ac */ /* 0x000e620008000a00 */
[----:B------:R-:W1:Y:S01]  /*5cf0*/  LDCU.64 UR40, c[0x0][0xb28] ;  /* 0x00016500ff2877ac */ /* 0x000e620008000a00 */
[----:B------:R-:W1:Y:S01]  /*5d00*/  LDCU.128 UR56, c[0x0][0xb10] ;  /* 0x00016200ff3877ac */ /* 0x000e620008000c00 */
[----:B------:R-:W1:Y:S01]  /*5d10*/  LDCU UR62, c[0x0][0x374] ;  /* 0x00006e80ff3e77ac */ /* 0x000e620008000800 */
[----:B------:R-:W-:Y:S01]  /*5d20*/  UMOV UR53, URZ ;  /* 0x000000ff00357c82 */ /* 0x000fe20008000000 */
[----:B------:R-:W-:Y:S01]  /*5d30*/  UMOV UR47, URZ ;  /* 0x000000ff002f7c82 */ /* 0x000fe20008000000 */
[----:B-1234-:R-:W-:-:S07]  /*5d40*/  IMAD.IADD R23, R0, 0x1, R23 ;  /* 0x0000000100177824 */ /* 0x01efce00078e0217 */
.L_x_171:
[C---:B------:R-:W-:Y:S02]  /*5d50*/  LEA R0, R71.reuse, UR43, 0x3 ;  /* 0x0000002b47007c11 */ /* 0x040fe4000f8e18ff */
[----:B------:R-:W-:Y:S02]  /*5d60*/  SHF.L.U32 R3, R72, 0x1f, RZ ;  /* 0x0000001f48037819 */ /* 0x000fe400000006ff */
[----:B------:R-:W-:Y:S02]  /*5d70*/  LEA R5, R71, UR43, 0x4 ;  /* 0x0000002b47057c11 */ /* 0x000fe4000f8e20ff */
[----:B-1----:R-:W1:Y:S02]  /*5d80*/  SYNCS.PHASECHK.TRANS64.TRYWAIT P0, [R0+URZ+0x70], R3 ;  /* 0x00007003000075a7 */ /* 0x002e6400080011ff */
[----:B-12---:R-:W-:Y:S05]  /*5d90*/  @!P0 BRA `(.L_x_96) ;  /* 0x00000058002c8947 */ /* 0x006fea0003800000 */
.L_x_223:
[----:B------:R-:W-:Y:S01]  /*5da0*/  R2UR UR7, R79 ;  /* 0x000000004f0772ca */ /* 0x000fe200000e0000 */
[----:B------:R-:W2:Y:S01]  /*5db0*/  LDS.128 R4, [R5+0x100] ;  /* 0x0001000005047984 */ /* 0x000ea20000000c00 */
[----:B-1----:R-:W-:Y:S01]  /*5dc0*/  VIADD R0, R0, 0x80 ;  /* 0x0000008000007836 */ /* 0x002fe20000000000 */
[----:B------:R-:W-:Y:S04]  /*5dd0*/  UISETP.GE.AND UP0, UPT, UR45, 0x1, UPT ;  /* 0x000000012d00788c */ /* 0x000fe8000bf06270 */
[----:B------:R-:W-:Y:S01]  /*5de0*/  PRMT R0, RZ, 0x654, R0 ;  /* 0x00000654ff007816 */ /* 0x000fe20000000000 */
[----:B------:R-:W-:Y:S01]  /*5df0*/  @!PT LDS RZ, [RZ] ;  /* 0x00000000fffff984 */ /* 0x000fe20000000800 */
[----:B------:R-:W-:Y:S01]  /*5e00*/  @!PT LDS RZ, [RZ] ;  /* 0x00000000fffff984 */ /* 0x000fe20000000800 */
[----:B------:R-:W-:Y:S01]  /*5e10*/  @!PT LDS RZ, [RZ] ;  /* 0x00000000fffff984 */ /* 0x000fe20000000800 */
[----:B------:R-:W-:Y:S01]  /*5e20*/  @!PT LDS RZ, [RZ] ;  /* 0x00000000fffff984 */ /* 0x000fe20000000800 */
[----:B------:R1:W-:Y:S06]  /*5e30*/  MEMBAR.ALL.CTA ;  /* 0x0000000000007992 */ /* 0x0003ec0000008000 */
[----:B-1----:R-:W1:Y:S02]  /*5e40*/  FENCE.VIEW.ASYNC.S ;  /* 0x00000000000073c6 */ /* 0x002e640000000000 */
[----:B-1----:R1:W-:Y:S01]  /*5e50*/  SYNCS.ARRIVE.TRANS64.RED.A1T0 RZ, [R0+URZ], RZ ;  /* 0x000000ff00ff79a7 */ /* 0x0023e200081004ff */
[----:B--2---:R-:W-:Y:S11]  /*5e60*/  LOP3.LUT P0, RZ, R6, 0x1, RZ, 0xc0, !PT ;  /* 0x0000000106ff7812 */ /* 0x004ff6000780c0ff */
[----:B------:R-:W-:Y:S02]  /*5e70*/  @!UPT UIADD3 URZ, UPT, UPT, URZ, URZ, URZ ;  /* 0x000000fffffff290 */ /* 0x000fe4000fffe0ff */
[----:B------:R-:W-:Y:S01]  /*5e80*/  VOTEU.ANY UP1, P0 ;  /* 0x0000000000ff7886 */ /* 0x000fe20000020100 */
[----:B------:R-:W-:Y:S01]  /*5e90*/  PLOP3.LUT P0, PT, PT, PT, UP1, 0x80, 0x8 ;  /* 0x000000000008781c */ /* 0x000fe20003f0f018 */
[----:B------:R-:W-:Y:S06]  /*5ea0*/  UP2UR UR4, UPR, URZ, 0x2 ;  /* 0x00000002ff047883 */ /* 0x000fec0008000000 */
[----:B------:R-:W-:Y:S06]  /*5eb0*/  IMAD.U32 R80, RZ, RZ, UR4 ;  /* 0x00000004ff507e24 */ /* 0x000fec000f8e00ff */
[----:B------:R-:W-:Y:S02]  /*5ec0*/  @P0 SHF.R.U32.HI R2, RZ, 0x10, R5 ;  /* 0x00000010ff020819 */ /* 0x000fe40000011605 */
[----:B------:R-:W-:Y:S02]  /*5ed0*/  @P0 MOV R3, R4 ;  /* 0x0000000400030202 */ /* 0x000fe40000000f00 */
[----:B------:R-:W-:Y:S02]  /*5ee0*/  @P0 R2UR UR4, R2 ;  /* 0x00000000020402ca */ /* 0x000fe400000e0000 */
[----:B------:R-:W-:Y:S02]  /*5ef0*/  @P0 LOP3.LUT R4, R5, 0xffff, RZ, 0xc0, !PT ;  /* 0x0000ffff05040812 */ /* 0x000fe400078ec0ff */
[----:B------:R-:W-:Y:S02]  /*5f00*/  @P0 R2UR UR6, R3 ;  /* 0x00000000030602ca */ /* 0x000fe400000e0000 */
[----:B------:R-:W-:Y:S07]  /*5f10*/  @P0 R2UR UR5, R4 ;  /* 0x00000000040502ca */ /* 0x000fee00000e0000 */
[----:B------:R-:W-:Y:S02]  /*5f20*/  @UP1 UMOV UR7, UR4 ;  /* 0x0000000400071c82 */ /* 0x000fe40008000000 */
[----:B------:R-:W-:Y:S02]  /*5f30*/  IMAD.U32 R79, RZ, RZ, UR7 ;  /* 0x00000007ff4f7e24 */ /* 0x000fe4000f8e00ff */
[----:B------:R-:W-:Y:S02]  /*5f40*/  @UP1 UMOV UR38, UR6 ;  /* 0x0000000600261c82 */ /* 0x000fe40008000000 */
[----:B------:R-:W-:Y:S01]  /*5f50*/  @UP1 UMOV UR37, UR5 ;  /* 0x0000000500251c82 */ /* 0x000fe20008000000 */
[----:B-1----:R-:W-:Y:S05]  /*5f60*/  BRA.U !UP0, `(.L_x_97) ;  /* 0x0000000108cc7547 */ /* 0x002fea000b800000 */
[----:B------:R-:W1:Y:S01]  /*5f70*/  LDCU UR12, c[0x0][0xb20] ;  /* 0x00016400ff0c77ac */ /* 0x000e620008000800 */
[----:B------:R-:W-:Y:S02]  /*5f80*/  UIMAD.WIDE.U32 UR4, UR62, UR59, URZ ;  /* 0x0000003b3e0472a5 */ /* 0x000fe4000f8e00ff */
[----:B------:R-:W-:Y:S02]  /*5f90*/  UIMAD.WIDE.U32 UR6, UR63, UR56, URZ ;  /* 0x000000383f0672a5 */ /* 0x000fe4000f8e00ff */
[----:B------:R-:W-:Y:S02]  /*5fa0*/  UISETP.NE.AND UP0, UPT, UR58, 0x1, UPT ;  /* 0x000000013a00788c */ /* 0x000fe4000bf05270 */
[----:B------:R-:W-:Y:S02]  /*5fb0*/  UIMAD.WIDE.U32 UR8, UR37, UR59, URZ ;  /* 0x0000003b250872a5 */ /* 0x000fe4000f8e00ff */
[----:B------:R-:W-:Y:S02]  /*5fc0*/  UIMAD.WIDE.U32 UR10, UR38, UR56, URZ ;  /* 0x00000038260a72a5 */ /* 0x000fe4000f8e00ff */
[----:B------:R-:W-:Y:S02]  /*5fd0*/  UISETP.NE.AND UP1, UPT, UR42, 0x1, UPT ;  /* 0x000000012a00788c */ /* 0x000fe4000bf25270 */
[----:B------:R-:W-:Y:S01]  /*5fe0*/  UISETP.NE.AND UP2, UPT, UR45, 0x1, UPT ;  /* 0x000000012d00788c */ /* 0x000fe2000bf45270 */
[----:B------:R-:W-:Y:S02]  /*5ff0*/  UMOV UR4, UR5 ;  /* 0x0000000500047c82 */ /* 0x000fe40008000000 */
[----:B-1----:R-:W-:Y:S03]  /*6000*/  USHF.R.U32.HI UR5, URZ, UR12, UR4 ;  /* 0x0000000cff057299 */ /* 0x002fe60008011604 */
[----:B------:R-:W-:Y:S02]  /*6010*/  UMOV UR4, UR7 ;  /* 0x0000000700047c82 */ /* 0x000fe40008000000 */
[----:B------:R-:W-:Y:S02]  /*6020*/  USHF.R.U32.HI UR7, URZ, UR57, UR4 ;  /* 0x00000039ff077299 */ /* 0x000fe40008011604 */
[----:B------:R-:W-:Y:S02]  /*6030*/  USEL UR4, UR62, UR5, !UP0 ;  /* 0x000000053e047287 */ /* 0x000fe4000c000000 */
[----:B------:R-:W-:Y:S01]  /*6040*/  USEL UR7, UR63, UR7, !UP1 ;  /* 0x000000073f077287 */ /* 0x000fe2000c800000 */
[----:B------:R-:W-:Y:S01]  /*6050*/  UMOV UR5, UR9 ;  /* 0x0000000900057c82 */ /* 0x000fe20008000000 */
[----:B------:R-:W-:Y:S02]  /*6060*/  UIMAD.WIDE.U32 UR8, UR4, UR40, URZ ;  /* 0x00000028040872a5 */ /* 0x000fe4000f8e00ff */
[----:B------:R-:W-:Y:S03]  /*6070*/  USHF.R.U32.HI UR6, URZ, UR12, UR5 ;  /* 0x0000000cff067299 */ /* 0x000fe60008011605 */
[----:B------:R-:W-:Y:S01]  /*6080*/  UMOV UR5, UR11 ;  /* 0x0000000b00057c82 */ /* 0x000fe20008000000 */
[----:B------:R-:W-:Y:S02]  /*6090*/  UIMAD.WIDE.U32 UR10, UR7, UR40, URZ ;  /* 0x00000028070a72a5 */ /* 0x000fe4000f8e00ff */
[----:B------:R-:W-:Y:S02]  /*60a0*/  USHF.R.U32.HI UR12, URZ, UR57, UR5 ;  /* 0x00000039ff0c7299 */ /* 0x000fe40008011605 */
[----:B------:R-:W-:Y:S01]  /*60b0*/  USEL UR6, UR37, UR6, !UP0 ;  /* 0x0000000625067287 */ /* 0x000fe2000c000000 */
[----:B------:R-:W-:Y:S02]  /*60c0*/  UMOV UR5, UR9 ;  /* 0x0000000900057c82 */ /* 0x000fe40008000000 */
[----:B------:R-:W-:Y:S01]  /*60d0*/  UMOV UR10, UR11 ;  /* 0x0000000b000a7c82 */ /* 0x000fe20008000000 */
[----:B------:R-:W-:Y:S02]  /*60e0*/  @UP2 USHF.R.U32.HI UR4, URZ, UR41, UR5 ;  /* 0x00000029ff042299 */ /* 0x000fe40008011605 */
[----:B------:R-:W-:Y:S02]  /*60f0*/  @UP2 USHF.R.U32.HI UR7, URZ, UR41, UR10 ;  /* 0x00000029ff072299 */ /* 0x000fe4000801160a */
[----:B------:R-:W-:Y:S02]  /*6100*/  UIMAD UR4, UR45, UR4, URZ ;  /* 0x000000042d0472a4 */ /* 0x000fe4000f8e02ff */
        /* <DEDUP_REMOVED lines=8> */
[----:B------:R-:W-:Y:S02]  /*6190*/  USEL UR11, UR6, UR4, !UP2 ;  /* 0x00000004060b7287 */ /* 0x000fe4000d000000 */
[----:B------:R-:W-:Y:S02]  /*61a0*/  UIADD3 UR8, UPT, UPT, -UR5, URZ, URZ ;  /* 0x000000ff05087290 */ /* 0x000fe4000fffe1ff */
[----:B------:R-:W-:Y:S01]  /*61b0*/  UIADD3 UR10, UPT, UPT, -UR11, URZ, URZ ;  /* 0x000000ff0b0a7290 */ /* 0x000fe2000fffe1ff */
[----:B------:R-:W-:Y:S01]  /*61c0*/  @!UP0 UMOV UR4, UR9 ;  /* 0x0000000900048c82 */ /* 0x000fe20008000000 */
[----:B------:R-:W-:Y:S02]  /*61d0*/  UIADD3 UR9, UPT, UPT, -UR6, URZ, URZ ;  /* 0x000000ff06097290 */ /* 0x000fe4000fffe1ff */
[----:B------:R-:W-:Y:S02]  /*61e0*/  @!UP0 USHF.R.U32.HI UR4, URZ, UR41, UR4 ;  /* 0x00000029ff048299 */ /* 0x000fe40008011604 */
[----:B------:R-:W-:Y:S02]  /*61f0*/  UIMAD UR10, UR45, UR10, UR6 ;  /* 0x0000000a2d0a72a4 */ /* 0x000fe4000f8e0206 */
[----:B------:R-:W-:Y:S04]  /*6200*/  @!UP0 USEL UR4, UR5, UR4, !UP2 ;  /* 0x0000000405048287 */ /* 0x000fe8000d000000 */
[----:B------:R-:W-:Y:S02]  /*6210*/  @!UP0 UIMAD UR10, UR7, UR10, UR4 ;  /* 0x0000000a070a82a4 */ /* 0x000fe4000f8e0204 */
[----:B------:R-:W-:Y:S02]  /*6220*/  @!UP0 UIADD3 UR11, UPT, UPT, UR11, -UR4, URZ ;  /* 0x800000040b0b8290 */ /* 0x000fe4000fffe0ff */
[----:B------:R-:W-:Y:S02]  /*6230*/  UIMAD UR7, UR42, UR8, UR38 ;  /* 0x000000082a0772a4 */ /* 0x000fe4000f8e0226 */
[----:B------:R-:W-:Y:S02]  /*6240*/  @!UP0 UIMAD UR6, UR11, UR45, UR5 ;  /* 0x0000002d0b0682a4 */ /* 0x000fe4000f8e0205 */
[----:B------:R-:W-:Y:S01]  /*6250*/  UIMAD UR4, UR58, UR9, UR37 ;  /* 0x000000093a0472a4 */ /* 0x000fe2000f8e0225 */
[----:B------:R-:W-:Y:S02]  /*6260*/  @!UP0 UMOV UR5, UR10 ;  /* 0x0000000a00058c82 */ /* 0x000fe40008000000 */
[----:B------:R-:W-:Y:S02]  /*6270*/  UIMAD UR38, UR5, UR42, UR7 ;  /* 0x0000002a052672a4 */ /* 0x000fe4000f8e0207 */
[----:B------:R-:W-:Y:S11]  /*6280*/  UIMAD UR37, UR6, UR58, UR4 ;  /* 0x0000003a062572a4 */ /* 0x000ff6000f8e0204 */
[----:B------:R-:W-:Y:S01]  /*6290*/  @!UPT UIADD3 URZ, UPT, UPT, URZ, URZ, URZ ;  /* 0x000000fffffff290 */ /* 0x000fe2000fffe0ff */
.L_x_97:
[----:B------:R-:W-:Y:S01]  /*62a0*/  UISETP.NE.AND UP0, UPT, UR39, 0x1, UPT ;  /* 0x000000012700788c */ /* 0x000fe2000bf05270 */
[----:B------:R-:W-:Y:S01]  /*62b0*/  LOP3.LUT P0, RZ, R69, 0x3f0, RZ, 0xc0, !PT ;  /* 0x000003f045ff7812 */ /* 0x000fe2000780c0ff */
[----:B------:R-:W-:Y:S01]  /*62c0*/  USHF.L.U32 UR50, UR16, 0x6, URZ ;  /* 0x0000000610327899 */ /* 0x000fe200080006ff */
[----:B------:R-:W-:Y:S01]  /*62d0*/  BSSY.RECONVERGENT B6, `(.L_x_98) ;  /* 0x0000034000067945 */ /* 0x000fe20003800200 */
[----:B------:R-:W-:Y:S01]  /*62e0*/  USHF.L.U32 UR49, UR20, 0x8, URZ ;  /* 0x0000000814317899 */ /* 0x000fe200080006ff */
[----:B------:R-:W-:Y:S06]  /*62f0*/  IADD3 R71, PT, PT, R71, 0x1, RZ ;  /* 0x0000000147477810 */ /* 0x000fec0007ffe0ff */
[----:B------:R-:W1:Y:S01]  /*6300*/  @!UP0 LDCU.128 UR12, c[0x0][0xb10] ;  /* 0x00016200ff0c87ac */ /* 0x000e620008000c00 */
[----:B------:R-:W2:Y:S01]  /*6310*/  @!UP0 LDCU UR5, c[0x0][0xb0c] ;  /* 0x00016180ff0587ac */ /* 0x000ea20008000800 */
[----:B------:R-:W3:Y:S01]  /*6320*/  @!UP0 LDCU UR10, c[0x0][0xb20] ;  /* 0x00016400ff0a87ac */ /* 0x000ee20008000800 */
[----:B-1----:R-:W-:Y:S02]  /*6330*/  UIMAD.WIDE.U32 UR8, UR38, UR12, URZ ;  /* 0x0000000c260872a5 */ /* 0x002fe4000f8e00ff */
[----:B------:R-:W-:Y:S02]  /*6340*/  UIMAD.WIDE.U32 UR6, UR37, UR15, URZ ;  /* 0x0000000f250672a5 */ /* 0x000fe4000f8e00ff */
[----:B------:R-:W-:Y:S03]  /*6350*/  @!UP0 UISETP.NE.AND UP1, UPT, UR14, 0x1, UPT ;  /* 0x000000010e00888c */ /* 0x000fe6000bf25270 */
[----:B------:R-:W-:Y:S01]  /*6360*/  @!UP0 UMOV UR4, UR9 ;  /* 0x0000000900048c82 */ /* 0x000fe20008000000 */
[----:B--2---:R-:W-:Y:S02]  /*6370*/  @!UP0 UISETP.NE.AND UP2, UPT, UR5, 0x1, UPT ;  /* 0x000000010500888c */ /* 0x004fe4000bf45270 */
[----:B------:R-:W-:Y:S01]  /*6380*/  @!UP0 USHF.R.U32.HI UR4, URZ, UR13, UR4 ;  /* 0x0000000dff048299 */ /* 0x000fe20008011604 */
[----:B------:R-:W-:Y:S02]  /*6390*/  @!UP0 UMOV UR6, UR7 ;  /* 0x0000000700068c82 */ /* 0x000fe40008000000 */
[----:B---3--:R-:W-:Y:S02]  /*63a0*/  @!UP0 USHF.R.U32.HI UR6, URZ, UR10, UR6 ;  /* 0x0000000aff068299 */ /* 0x008fe40008011606 */
[----:B------:R-:W-:Y:S02]  /*63b0*/  @!UP0 USEL UR7, UR38, UR4, !UP2 ;  /* 0x0000000426078287 */ /* 0x000fe4000d000000 */
[----:B------:R-:W-:Y:S04]  /*63c0*/  @!UP0 USEL UR6, UR37, UR6, !UP1 ;  /* 0x0000000625068287 */ /* 0x000fe8000c800000 */
[----:B------:R-:W-:Y:S02]  /*63d0*/  @!UP0 UIADD3 UR4, UPT, UPT, -UR7, UR6, URZ ;  /* 0x0000000607048290 */ /* 0x000fe4000fffe1ff */
[----:B------:R-:W-:Y:S02]  /*63e0*/  @!UP0 UIADD3 UR6, UPT, UPT, UR7, -UR6, URZ ;  /* 0x8000000607068290 */ /* 0x000fe4000fffe0ff */
[----:B------:R-:W-:Y:S02]  /*63f0*/  @!UP0 UIMAD UR38, UR4, UR5, UR38 ;  /* 0x00000005042682a4 */ /* 0x000fe4000f8e0226 */
[----:B------:R-:W-:Y:S01]  /*6400*/  @!UP0 UIMAD UR37, UR6, UR14, UR37 ;  /* 0x0000000e062582a4 */ /* 0x000fe2000f8e0225 */
[----:B------:R-:W-:Y:S11]  /*6410*/  @!P0 BRA `(.L_x_99) ;  /* 0x00000000007c8947 */ /* 0x000ff60003800000 */
[----:B------:R-:W1:Y:S01]  /*6420*/  LDCU.64 UR8, c[0x4][0x80] ;  /* 0x01001000ff0877ac */ /* 0x000e620008000a00 */
[----:B------:R-:W-:Y:S01]  /*6430*/  MOV R2, 0x0 ;  /* 0x0000000000027802 */ /* 0x000fe20000000f00 */
[----:B------:R-:W-:Y:S02]  /*6440*/  HFMA2 R12, -RZ, RZ, 0, 5.9604644775390625e-08 ;  /* 0x00000001ff0c7431 */ /* 0x000fe400000001ff */
[----:B------:R-:W-:Y:S01]  /*6450*/  IMAD.MOV.U32 R8, RZ, RZ, 0x70 ;  /* 0x00000070ff087424 */ /* 0x000fe200078e00ff */
[----:B------:R2:W3:Y:S01]  /*6460*/  LDC.64 R14, c[0x4][R2] ;  /* 0x01000000020e7b82 */ /* 0x0004e20000000a00 */
[----:B------:R-:W4:Y:S01]  /*6470*/  LDCU.64 UR6, c[0x4][0x88] ;  /* 0x01001100ff0677ac */ /* 0x000f220008000a00 */
[----:B------:R-:W-:Y:S01]  /*6480*/  IMAD.MOV.U32 R13, RZ, RZ, RZ ;  /* 0x000000ffff0d7224 */ /* 0x000fe200078e00ff */
[----:B------:R-:W2:Y:S01]  /*6490*/  LDCU.64 UR4, c[0x4][0x8] ;  /* 0x01000100ff0477ac */ /* 0x000ea20008000a00 */
[----:B-1----:R-:W-:Y:S01]  /*64a0*/  MOV R5, UR9 ;  /* 0x0000000900057c02 */ /* 0x002fe20008000f00 */
[----:B------:R-:W-:Y:S01]  /*64b0*/  IMAD.U32 R4, RZ, RZ, UR8 ;  /* 0x00000008ff047e24 */ /* 0x000fe2000f8e00ff */
[----:B----4-:R-:W-:Y:S01]  /*64c0*/  MOV R7, UR7 ;  /* 0x0000000700077c02 */ /* 0x010fe20008000f00 */
[----:B------:R-:W-:Y:S01]  /*64d0*/  IMAD.U32 R6, RZ, RZ, UR6 ;  /* 0x00000006ff067e24 */ /* 0x000fe2000f8e00ff */
[----:B--2---:R-:W-:Y:S01]  /*64e0*/  MOV R11, UR5 ;  /* 0x00000005000b7c02 */ /* 0x004fe20008000f00 */
[----:B------:R-:W-:Y:S02]  /*64f0*/  IMAD.U32 R10, RZ, RZ, UR4 ;  /* 0x00000004ff0a7e24 */ /* 0x000fe4000f8e00ff */
[----:B------:R-:W-:Y:S07]  /*6500*/  LEPC R20, `(.L_x_100) ;  /* 0x000000001014794e */ /* 0x000fee0000000000 */
[----:B---3-5:R-:W-:Y:S05]  /*6510*/  CALL.ABS.NOINC R14 ;  /* 0x000000000e007343 */ /* 0x028fea0003c00000 */
.L_x_100:
[----:B------:R-:W1:Y:S01]  /*6520*/  LDCU.64 UR8, c[0x4][0x80] ;  /* 0x01001000ff0877ac */ /* 0x000e620008000a00 */
[----:B------:R-:W2:Y:S01]  /*6530*/  LDC.64 R2, c[0x4][R2] ;  /* 0x0100000002027b82 */ /* 0x000ea20000000a00 */
[----:B------:R-:W-:Y:S02]  /*6540*/  HFMA2 R12, -RZ, RZ, 0, 5.9604644775390625e-08 ;  /* 0x00000001ff0c7431 */ /* 0x000fe400000001ff */
[----:B------:R-:W-:Y:S02]  /*6550*/  IMAD.MOV.U32 R8, RZ, RZ, 0x70 ;  /* 0x00000070ff087424 */ /* 0x000fe400078e00ff */
[----:B------:R-:W-:Y:S01]  /*6560*/  IMAD.MOV.U32 R13, RZ, RZ, RZ ;  /* 0x000000ffff0d7224 */ /* 0x000fe200078e00ff */
[----:B------:R-:W3:Y:S01]  /*6570*/  LDCU.64 UR6, c[0x4][0x88] ;  /* 0x01001100ff0677ac */ /* 0x000ee20008000a00 */
[----:B------:R-:W4:Y:S01]  /*6580*/  LDCU.64 UR4, c[0x4][0x8] ;  /* 0x01000100ff0477ac */ /* 0x000f220008000a00 */
[----:B-1----:R-:W-:Y:S02]  /*6590*/  MOV R4, UR8 ;  /* 0x0000000800047c02 */ /* 0x002fe40008000f00 */
[----:B------:R-:W-:Y:S02]  /*65a0*/  MOV R5, UR9 ;  /* 0x0000000900057c02 */ /* 0x000fe40008000f00 */
[----:B---3--:R-:W-:Y:S01]  /*65b0*/  MOV R7, UR7 ;  /* 0x0000000700077c02 */ /* 0x008fe20008000f00 */
[----:B------:R-:W-:Y:S01]  /*65c0*/  IMAD.U32 R6, RZ, RZ, UR6 ;  /* 0x00000006ff067e24 */ /* 0x000fe2000f8e00ff */
[----:B----4-:R-:W-:Y:S01]  /*65d0*/  MOV R11, UR5 ;  /* 0x00000005000b7c02 */ /* 0x010fe20008000f00 */
[----:B------:R-:W-:Y:S02]  /*65e0*/  IMAD.U32 R10, RZ, RZ, UR4 ;  /* 0x00000004ff0a7e24 */ /* 0x000fe4000f8e00ff */
[----:B------:R-:W-:Y:S07]  /*65f0*/  LEPC R20, `(.L_x_99) ;  /* 0x000000001014794e */ /* 0x000fee0000000000 */
[----:B--2---:R-:W-:Y:S05]  /*6600*/  CALL.ABS.NOINC R2 ;  /* 0x0000000002007343 */ /* 0x004fea0003c00000 */
.L_x_99:
[----:B------:R-:W-:Y:S05]  /*6610*/  BSYNC.RECONVERGENT B6 ;  /* 0x0000000000067941 */ /* 0x000fea0003800200 */
.L_x_98:
[----:B------:R-:W-:Y:S02]  /*6620*/  R2UR UR6, R68 ;  /* 0x00000000440672ca */ /* 0x000fe400000e0000 */
[----:B------:R-:W-:Y:S02]  /*6630*/  R2UR UR5, R78 ;  /* 0x000000004e0572ca */ /* 0x000fe400000e0000 */
[----:B------:R-:W-:Y:S02]  /*6640*/  R2UR UR4, R77 ;  /* 0x000000004d0472ca */ /* 0x000fe400000e0000 */
[----:B------:R-:W-:Y:S02]  /*6650*/  ISETP.NE.U32.AND P4, PT, R62, RZ, PT ;  /* 0x000000ff3e00720c */ /* 0x000fe40003f85070 */
[----:B------:R-:W-:Y:S02]  /*6660*/  ISETP.NE.U32.AND P2, PT, RZ, UR60, PT ;  /* 0x0000003cff007c0c */ /* 0x000fe4000bf45070 */
[----:B------:R-:W-:Y:S02]  /*6670*/  ISETP.NE.AND.EX P4, PT, R63, RZ, PT, P4 ;  /* 0x000000ff3f00720c */ /* 0x000fe40003f85340 */
[----:B------:R-:W-:Y:S01]  /*6680*/  ISETP.NE.AND.EX P2, PT, RZ, UR61, PT, P2 ;  /* 0x0000003dff007c0c */ /* 0x000fe2000bf45320 */
[----:B------:R-:W-:Y:S02]  /*6690*/  UISETP.NE.AND UP2, UPT, UR6, URZ, UPT ;  /* 0x000000ff0600728c */ /* 0x000fe4000bf45270 */
[----:B------:R-:W-:Y:S04]  /*66a0*/  UISETP.NE.U32.AND UP0, UPT, UR5, URZ, UPT ;  /* 0x000000ff0500728c */ /* 0x000fe8000bf05070 */
[----:B------:R-:W-:Y:S01]  /*66b0*/  UISETP.NE.AND.EX UP1, UPT, UR4, URZ, UPT, UP0 ;  /* 0x000000ff0400728c */ /* 0x000fe2000bf25300 */
[----:B------:R-:W-:Y:S01]  /*66c0*/  PLOP3.LUT P1, PT, PT, PT, UP2, 0x80, 0x8 ;  /* 0x000000000008781c */ /* 0x000fe20003f2f028 */
[----:B------:R-:W-:Y:S03]  /*66d0*/  UPLOP3.LUT UP0, UPT, UPT, UPT, UPT, 0x40, 0x4 ;  /* 0x000000000004789c */ /* 0x000fe60003f0e870 */
[----:B------:R-:W-:Y:S06]  /*66e0*/  @UP2 UPLOP3.LUT UP0, UPT, UPT, UPT, UP1, 0x80, 0x8 ;  /* 0x000000000008289c */ /* 0x000fec0003f0f010 */
[----:B------:R-:W-:Y:S01]  /*66f0*/  PLOP3.LUT P0, PT, PT, PT, UP0, 0x80, 0x8 ;  /* 0x000000000008781c */ /* 0x000fe20003f0f008 */
[----:B------:R-:W-:Y:S01]  /*6700*/  @!UPT UIADD3 URZ, UPT, UPT, URZ, URZ, URZ ;  /* 0x000000fffffff290 */ /* 0x000fe2000fffe0ff */
[----:B------:R-:W-:Y:S11]  /*6710*/  BRA.U !UP1, `(.L_x_101) ;  /* 0x0000000109407547 */ /* 0x000ff6000b800000 */
[----:B------:R-:W-:Y:S01]  /*6720*/  UISETP.NE.U32.AND UP0, UPT, UR60, URZ, UPT ;  /* 0x000000ff3c00728c */ /* 0x000fe2000bf05070 */
[----:B------:R-:W-:Y:S01]  /*6730*/  R2UR UR6, R78 ;  /* 0x000000004e0672ca */ /* 0x000fe200000e0000 */
[----:B------:R-:W1:Y:S01]  /*6740*/  LDCU.64 UR8, c[0x0][0x358] ;  /* 0x00006b00ff0877ac */ /* 0x000e620008000a00 */
[----:B------:R-:W-:Y:S02]  /*6750*/  HFMA2 R64, -RZ, RZ, 0, 5.9604644775390625e-08 ;  /* 0x00000001ff407431 */ /* 0x000fe400000001ff */
[----:B------:R-:W-:Y:S01]  /*6760*/  IMAD.MOV.U32 R0, RZ, RZ, 0x1 ;  /* 0x00000001ff007424 */ /* 0x000fe200078e00ff */
[----:B------:R-:W-:Y:S06]  /*6770*/  UISETP.NE.AND.EX UP0, UPT, UR61, URZ, UPT, UP0 ;  /* 0x000000ff3d00728c */ /* 0x000fec000bf05300 */
[----:B------:R-:W-:Y:S05]  /*6780*/  PLOP3.LUT P3, PT, PT, PT, UP0, 0x80, 0x8 ;  /* 0x000000000008781c */ /* 0x000fea0003f6f008 */
[----:B------:R-:W2:Y:S01]  /*6790*/  @UP0 LDCU.64 UR4, c[0x0][0x888] ;  /* 0x00011100ff0407ac */ /* 0x000ea20008000a00 */
[----:B------:R-:W-:Y:S07]  /*67a0*/  @UP0 UIMAD UR6, UR36, UR6, URZ ;  /* 0x00000006240602a4 */ /* 0x000fee000f8e02ff */
[----:B------:R-:W-:Y:S01]  /*67b0*/  @!P3 PRMT R64, R0, 0x7610, R64 ;  /* 0x000076100040b816 */ /* 0x000fe20000000040 */
[----:B--2---:R-:W-:Y:S06]  /*67c0*/  @UP0 UIMAD.WIDE UR4, UR6, 0x4, UR4 ;  /* 0x00000004060408a5 */ /* 0x004fec000f8e0204 */
[----:B------:R-:W-:Y:S02]  /*67d0*/  IMAD.U32 R2, RZ, RZ, UR4 ;  /* 0x00000004ff027e24 */ /* 0x000fe4000f8e00ff */
[----:B------:R-:W-:Y:S03]  /*67e0*/  IMAD.U32 R3, RZ, RZ, UR5 ;  /* 0x00000005ff037e24 */ /* 0x000fe6000f8e00ff */
[----:B------:R-:W2:Y:S02]  /*67f0*/  @!UP0 LDCU UR4, c[0x0][0x880] ;  /* 0x00011000ff0487ac */ /* 0x000ea40008000800 */
[----:B-1---5:R1:W5:Y:S02]  /*6800*/  @P3 LDG.E R26, desc[UR8][R2.64] ;  /* 0x00000008021a3981 */ /* 0x022364000c1e1900 */
[----:B-12---:R-:W-:Y:S02]  /*6810*/  @!P3 MOV R26, UR4 ;  /* 0x00000004001abc02 */ /* 0x006fe40008000f00 */
.L_x_101:
[----:B------:R-:W-:Y:S05]  /*6820*/  @!P4 BRA `(.L_x_102) ;  /* 0x000000000024c947 */ /* 0x000fea0003800000 */
[----:B------:R-:W-:Y:S01]  /*6830*/  ISETP.NE.U32.AND P3, PT, R60, RZ, PT ;  /* 0x000000ff3c00720c */ /* 0x000fe20003f65070 */
[----:B------:R-:W1:Y:S03]  /*6840*/  LDCU.64 UR4, c[0x0][0x358] ;  /* 0x00006b00ff0477ac */ /* 0x000e660008000a00 */
[----:B------:R-:W-:Y:S11]  /*6850*/  ISETP.NE.AND.EX P3, PT, R61, RZ, PT, P3 ;  /* 0x000000ff3d00720c */ /* 0x000ff60003f65330 */
[----:B------:R-:W-:Y:S02]  /*6860*/  @!UPT UIADD3 URZ, UPT, UPT, URZ, URZ, URZ ;  /* 0x000000fffffff290 */ /* 0x000fe4000fffe0ff */
[----:B------:R-:W2:Y:S01]  /*6870*/  @P3 LDC.64 R2, c[0x0][0x8a8] ;  /* 0x00022a00ff023b82 */ /* 0x000ea20000000a00 */
[----:B------:R-:W-:Y:S04]  /*6880*/  @P3 IMAD R0, R62, UR36, RZ ;  /* 0x000000243e003c24 */ /* 0x000fe8000f8e02ff */
[----:B--2---:R-:W-:Y:S05]  /*6890*/  @P3 IMAD.WIDE R2, R0, 0x4, R2 ;  /* 0x0000000400023825 */ /* 0x004fea00078e0202 */
[----:B-1---5:R1:W5:Y:S02]  /*68a0*/  @P3 LDG.E R24, desc[UR4][R2.64] ;  /* 0x0000000402183981 */ /* 0x022364000c1e1900 */
[----:B-1----:R-:W2:Y:S02]  /*68b0*/  @!P3 LDC R24, c[0x0][0x8a0] ;  /* 0x00022800ff18bb82 */ /* 0x002ea40000000800 */
.L_x_102:
[----:B-----5:R-:W-:Y:S01]  /*68c0*/  FSETP.NEU.AND P3, PT, R26, RZ, PT ;  /* 0x000000ff1a00720b */ /* 0x020fe20003f6d000 */
[----:B------:R-:W-:Y:S01]  /*68d0*/  IMAD.SHL.U32 R89, R27, 0x4, RZ ;  /* 0x000000041b597824 */ /* 0x000fe200078e00ff */
[----:B------:R-:W-:Y:S01]  /*68e0*/  SEL R5, RZ, 0xffffffff, P2 ;  /* 0xffffffffff057807 */ /* 0x000fe20001000000 */
[----:B------:R-:W-:Y:S01]  /*68f0*/  BSSY B1, `(.L_x_103) ;  /* 0x0000043000017945 */ /* 0x000fe20003800000 */
[----:B------:R-:W-:Y:S01]  /*6900*/  @P1 LOP3.LUT P2, RZ, R64, 0xff, RZ, 0xc0, !PT ;  /* 0x000000ff40ff1812 */ /* 0x000fe2000784c0ff */
[----:B------:R-:W-:Y:S01]  /*6910*/  VIADD R84, R89, UR43 ;  /* 0x0000002b59547c36 */ /* 0x000fe20008000000 */
[----:B------:R-:W-:Y:S01]  /*6920*/  @P1 SEL R2, RZ, 0xffffffff, P3 ;  /* 0xffffffffff021807 */ /* 0x000fe20001800000 */
[----:B------:R-:W-:Y:S01]  /*6930*/  IMAD.MOV.U32 R90, RZ, RZ, 0x1 ;  /* 0x00000001ff5a7424 */ /* 0x000fe200078e00ff */
[----:B------:R-:W-:Y:S01]  /*6940*/  LEA R86, R22, UR43, 0x3 ;  /* 0x0000002b16567c11 */ /* 0x000fe2000f8e18ff */
[----:B------:R-:W-:Y:S01]  /*6950*/  IMAD.MOV.U32 R88, RZ, RZ, RZ ;  /* 0x000000ffff587224 */ /* 0x000fe200078e00ff */
[----:B------:R-:W-:Y:S02]  /*6960*/  @P0 SEL R2, R5, R2, !P2 ;  /* 0x0000000205020207 */ /* 0x000fe40005000000 */
[----:B------:R-:W-:Y:S02]  /*6970*/  CS2R R58, SRZ ;  /* 0x00000000003a7805 */ /* 0x000fe4000001ff00 */
[----:B------:R-:W-:Y:S02]  /*6980*/  SHF.L.U32 R3, R73, 0x1f, RZ ;  /* 0x0000001f49037819 */ /* 0x000fe400000006ff */
[----:B------:R-:W-:Y:S02]  /*6990*/  CS2R R56, SRZ ;  /* 0x0000000000387805 */ /* 0x000fe4000001ff00 */
[----:B------:R-:W-:Y:S02]  /*69a0*/  @P1 LOP3.LUT R2, R2, 0x1, RZ, 0xc0, !PT ;  /* 0x0000000102021812 */ /* 0x000fe400078ec0ff */
[----:B------:R-:W-:Y:S02]  /*69b0*/  CS2R R54, SRZ ;  /* 0x0000000000367805 */ /* 0x000fe4000001ff00 */
[----:B------:R-:W-:Y:S02]  /*69c0*/  PLOP3.LUT P2, PT, PT, PT, UP1, 0x80, 0x8 ;  /* 0x000000000008781c */ /* 0x000fe40003f4f018 */
[----:B------:R-:W-:Y:S02]  /*69d0*/  CS2R R52, SRZ ;  /* 0x0000000000347805 */ /* 0x000fe4000001ff00 */
[----:B------:R-:W-:Y:S02]  /*69e0*/  ISETP.NE.U32.OR P6, PT, R2, 0x1, !P1 ;  /* 0x000000010200780c */ /* 0x000fe40004fc5470 */
[----:B------:R-:W-:Y:S02]  /*69f0*/  CS2R R50, SRZ ;  /* 0x0000000000327805 */ /* 0x000fe4000001ff00 */
[----:B------:R-:W-:Y:S02]  /*6a00*/  LEA.HI R25, R22, R22, RZ, 0x1 ;  /* 0x0000001616197211 */ /* 0x000fe400078f08ff */
[----:B------:R-:W-:Y:S02]  /*6a10*/  CS2R R48, SRZ ;  /* 0x0000000000307805 */ /* 0x000fe4000001ff00 */
[----:B------:R-:W-:Y:S02]  /*6a20*/  LOP3.LUT P4, R70, R64, 0xff, RZ, 0xc0, !PT ;  /* 0x000000ff40467812 */ /* 0x000fe4000788c0ff */
[----:B------:R-:W-:Y:S02]  /*6a30*/  CS2R R46, SRZ ;  /* 0x00000000002e7805 */ /* 0x000fe4000001ff00 */
[----:B------:R-:W-:Y:S01]  /*6a40*/  SEL R2, RZ, 0xffffffff, P3 ;  /* 0xffffffffff027807 */ /* 0x000fe20001800000 */
[C---:B------:R-:W-:Y:S01]  /*6a50*/  IMAD.SHL.U32 R0, R25.reuse, 0x80, RZ ;  /* 0x0000008019007824 */ /* 0x040fe200078e00ff */
[----:B------:R-:W-:Y:S02]  /*6a60*/  LOP3.LUT R25, R25, 0xffe, RZ, 0xc0, !PT ;  /* 0x00000ffe19197812 */ /* 0x000fe400078ec0ff */
[----:B------:R-:W-:Y:S02]  /*6a70*/  CS2R R44, SRZ ;  /* 0x00000000002c7805 */ /* 0x000fe4000001ff00 */
[----:B------:R-:W-:Y:S01]  /*6a80*/  P2R R81, PR, RZ, 0x40 ;  /* 0x00000040ff517803 */ /* 0x000fe20000000000 */
[----:B------:R-:W-:Y:S01]  /*6a90*/  VIADD R28, R84, 0x400 ;  /* 0x00000400541c7836 */ /* 0x000fe20000000000 */
[----:B------:R-:W-:Y:S01]  /*6aa0*/  @P2 SEL R2, R5, R2, !P4 ;  /* 0x0000000205022207 */ /* 0x000fe20006000000 */
[----:B------:R-:W-:Y:S01]  /*6ab0*/  IMAD.IADD R25, R22, 0x1, -R25 ;  /* 0x0000000116197824 */ /* 0x000fe200078e0a19 */
[----:B------:R-:W-:Y:S01]  /*6ac0*/  @P6 SHF.L.U32 R4, RZ, 0x1f, RZ ;  /* 0x0000001fff046819 */ /* 0x000fe200000006ff */
[----:B------:R-:W-:Y:S01]  /*6ad0*/  IMAD.IADD R82, R74, 0x1, R84 ;  /* 0x000000014a527824 */ /* 0x000fe200078e0254 */
[----:B------:R-:W-:Y:S02]  /*6ae0*/  LOP3.LUT R0, R0, 0xffffff00, RZ, 0xc0, !PT ;  /* 0xffffff0000007812 */ /* 0x000fe400078ec0ff */
[----:B------:R-:W1:Y:S01]  /*6af0*/  @P6 SYNCS.PHASECHK.TRANS64.TRYWAIT P1, [UR43+0x20], R4 ;  /* 0x00002004ff0065a7 */ /* 0x000e62000802112b */
[----:B------:R-:W-:Y:S02]  /*6b00*/  LOP3.LUT R2, R2, 0x1, RZ, 0xc0, !PT ;  /* 0x0000000102027812 */ /* 0x000fe400078ec0ff */
[----:B------:R-:W-:Y:S02]  /*6b10*/  IMAD.IADD R0, R23, 0x1, R0 ;  /* 0x0000000117007824 */ /* 0x000fe400078e0200 */
[----:B------:R-:W-:Y:S02]  /*6b20*/  ISETP.NE.U32.AND P5, PT, R2, 0x1, PT ;  /* 0x000000010200780c */ /* 0x000fe40003fa5070 */
[----:B------:R-:W-:Y:S02]  /*6b30*/  IMAD R25, R25, 0x100000, R0 ;  /* 0x0010000019197824 */ /* 0x000fe400078e0200 */
[----:B------:R-:W-:Y:S01]  /*6b40*/  P2R R91, PR, RZ, 0x20 ;  /* 0x00000020ff5b7803 */ /* 0x000fe20000000000 */
[----:B------:R3:W4:Y:S01]  /*6b50*/  SYNCS.PHASECHK.TRANS64.TRYWAIT P0, [R86+URZ+0x90], R3 ;  /* 0x00009003560075a7 */ /* 0x00072200080011ff */
[----:B-1----:R-:W-:Y:S01]  /*6b60*/  @P6 SEL R90, RZ, 0x1, !P1 ;  /* 0x00000001ff5a6807 */ /* 0x002fe20004800000 */
[----:B---3--:R-:W-:Y:S06]  /*6b70*/  @!P6 BRA `(.L_x_104) ;  /* 0x000000000068e947 */ /* 0x008fec0003800000 */
[C---:B------:R-:W-:Y:S01]  /*6b80*/  @P5 IMAD R5, R75.reuse, 0x4, R28 ;  /* 0x000000044b055824 */ /* 0x040fe200078e021c */
[----:B------:R-:W-:Y:S01]  /*6b90*/  ISETP.NE.AND P1, PT, R90, RZ, PT ;  /* 0x000000ff5a00720c */ /* 0x000fe20003f25270 */
[----:B------:R-:W-:Y:S01]  /*6ba0*/  @P5 IMAD R2, R75, 0x4, R84 ;  /* 0x000000044b025824 */ /* 0x000fe200078e0254 */
[----:B------:R-:W-:Y:S01]  /*6bb0*/  BSSY B0, `(.L_x_105) ;  /* 0x000000e000007945 */ /* 0x000fe20003800000 */
[----:B------:R-:W-:Y:S01]  /*6bc0*/  IMAD.MOV.U32 R58, RZ, RZ, RZ ;  /* 0x000000ffff3a7224 */ /* 0x000fe200078e00ff */
[----:B------:R-:W-:Y:S01]  /*6bd0*/  CS2R R54, SRZ ;  /* 0x0000000000367805 */ /* 0x000fe2000001ff00 */
[----:B------:R-:W-:Y:S01]  /*6be0*/  @P5 IMAD.IADD R4, R74, 0x1, R5 ;  /* 0x000000014a045824 */ /* 0x000fe200078e0205 */
[----:B------:R-:W-:Y:S02]  /*6bf0*/  CS2R R52, SRZ ;  /* 0x0000000000347805 */ /* 0x000fe4000001ff00 */
[----:B------:R-:W-:Y:S02]  /*6c00*/  CS2R R56, SRZ ;  /* 0x0000000000387805 */ /* 0x000fe4000001ff00 */
[----:B------:R-:W-:Y:S02]  /*6c10*/  CS2R R46, SRZ ;  /* 0x00000000002e7805 */ /* 0x000fe4000001ff00 */
[----:B------:R-:W-:Y:S02]  /*6c20*/  CS2R R44, SRZ ;  /* 0x00000000002c7805 */ /* 0x000fe4000001ff00 */
[----:B------:R-:W-:Y:S02]  /*6c30*/  CS2R R50, SRZ ;  /* 0x0000000000327805 */ /* 0x000fe4000001ff00 */
[----:B------:R-:W-:Y:S01]  /*6c40*/  CS2R R48, SRZ ;  /* 0x0000000000307805 */ /* 0x000fe2000001ff00 */
[----:B------:R-:W-:Y:S06]  /*6c50*/  @P1 BRA `(.L_x_106) ;  /* 0x00000000000c1947 */ /* 0x000fec0003800000 */
[----:B------:R-:W-:Y:S04]  /*6c60*/  SHF.L.U32 R5, RZ, 0x1f, RZ ;  /* 0x0000001fff057819 */ /* 0x000fe800000006ff */
[----:B------:R-:W1:Y:S02]  /*6c70*/  SYNCS.PHASECHK.TRANS64.TRYWAIT P1, [UR43+0x20], R5 ;  /* 0x00002005ff0075a7 */ /* 0x000e64000802112b */
[----:B-1----:R-:W-:Y:S05]  /*6c80*/  @!P1 BRA `(.L_x_107) ;  /* 0x0000004800849947 */ /* 0x002fea0003800000 */
.L_x_106:
[----:B------:R-:W-:Y:S05]  /*6c90*/  BSYNC B0 ;  /* 0x0000000000007941 */ /* 0x000fea0003800000 */
.L_x_105:
[----:B------:R-:W-:Y:S01]  /*6ca0*/  ISETP.NE.AND P1, PT, R91, RZ, PT ;  /* 0x000000ff5b00720c */ /* 0x000fe20003f25270 */
[----:B------:R-:W-:Y:S11]  /*6cb0*/  HFMA2 R88, -RZ, RZ, 0, 5.9604644775390625e-08 ;  /* 0x00000001ff587431 */ /* 0x000ff600000001ff */
[----:B------:R-:W-:Y:S01]  /*6cc0*/  @!UPT UIADD3 URZ, UPT, UPT, URZ, URZ, URZ ;  /* 0x000000fffffff290 */ /* 0x000fe2000fffe0ff */
[----:B------:R-:W-:Y:S05]  /*6cd0*/  @P1 WARPSYNC.ALL ;  /* 0x0000000000001948 */ /* 0x000fea0003800000 */
[----:B------:R3:W1:Y:S04]  /*6ce0*/  @P1 LDSM.16.M88.4 R52, [R2+0x400] ;  /* 0x000400000234183b */ /* 0x0006680000000200 */
[----:B------:R3:W1:Y:S04]  /*6cf0*/  @P1 LDSM.16.M88.4 R56, [R4] ;  /* 0x000000000438183b */ /* 0x0006680000000200 */
[----:B------:R3:W1:Y:S04]  /*6d00*/  @P1 LDSM.16.M88.4 R44, [R89+UR43+0x400] ;  /* 0x0004002b592c183b */ /* 0x0006680008000200 */
[----:B------:R3:W1:Y:S02]  /*6d10*/  @P1 LDSM.16.M88.4 R48, [R82+0x400] ;  /* 0x000400005230183b */ /* 0x0006640000000200 */
.L_x_104:
[----:B------:R-:W-:Y:S05]  /*6d20*/  BSYNC B1 ;  /* 0x0000000000017941 */ /* 0x000fea0003800000 */
.L_x_103:
[----:B-1----:R-:W-:Y:S04]  /*6d30*/  SHF.R.U32.HI R0, RZ, 0x15, R25 ;  /* 0x00000015ff007819 */ /* 0x002fe80000011619 */
[----:B------:R-:W-:Y:S01]  /*6d40*/  LOP3.LUT P1, RZ, R0, 0x3, R65, 0x48, !PT ;  /* 0x0000000300ff7812 */ /* 0x000fe20007824841 */
[----:B------:R-:W-:Y:S01]  /*6d50*/  @!UPT UIADD3 URZ, UPT, UPT, URZ, URZ, URZ ;  /* 0x000000fffffff290 */ /* 0x000fe2000fffe0ff */
[----:B----4-:R-:W-:Y:S11]  /*6d60*/  @P0 BRA `(.L_x_108) ;  /* 0x0000000000080947 */ /* 0x010ff60003800000 */
[----:B------:R-:W1:Y:S02]  /*6d70*/  SYNCS.PHASECHK.TRANS64.TRYWAIT P0, [R86+URZ+0x90], R3 ;  /* 0x00009003560075a7 */ /* 0x000e6400080011ff */
[----:B-1----:R-:W-:Y:S05]  /*6d80*/  @!P0 BRA `(.L_x_109) ;  /* 0x00000048005c8947 */ /* 0x002fea0003800000 */
.L_x_108:
[----:B------:R-:W-:Y:S05]  /*6d90*/  @!P1 BRA `(.L_x_110) ;  /* 0x0000000000409947 */ /* 0x000fea0003800000 */
[----:B------:R-:W4:Y:S01]  /*6da0*/  LDCU.64 UR8, c[0x4][0x70] ;  /* 0x01000e00ff0877ac */ /* 0x000f220008000a00 */
[----:B-1----:R-:W-:Y:S01]  /*6db0*/  MOV R3, 0x0 ;  /* 0x0000000000037802 */ /* 0x002fe20000000f00 */
[----:B------:R-:W-:Y:S02]  /*6dc0*/  HFMA2 R12, -RZ, RZ, 0, 5.9604644775390625e-08 ;  /* 0x00000001ff0c7431 */ /* 0x000fe400000001ff */
[----:B------:R-:W-:Y:S02]  /*6dd0*/  IMAD.MOV.U32 R8, RZ, RZ, 0x192 ;  /* 0x00000192ff087424 */ /* 0x000fe400078e00ff */
[----:B------:R-:W-:Y:S01]  /*6de0*/  IMAD.MOV.U32 R13, RZ, RZ, RZ ;  /* 0x000000ffff0d7224 */ /* 0x000fe200078e00ff */
[----:B------:R-:W1:Y:S01]  /*6df0*/  LDCU.64 UR6, c[0x4][0x78] ;  /* 0x01000f00ff0677ac */ /* 0x000e620008000a00 */
[----:B---3--:R-:W3:Y:S01]  /*6e00*/  LDC.64 R2, c[0x4][R3] ;  /* 0x0100000003027b82 */ /* 0x008ee20000000a00 */
[----:B------:R-:W5:Y:S01]  /*6e10*/  LDCU.64 UR4, c[0x4][0x10] ;  /* 0x01000200ff0477ac */ /* 0x000f620008000a00 */
[----:B----4-:R-:W-:Y:S01]  /*6e20*/  MOV R5, UR9 ;  /* 0x0000000900057c02 */ /* 0x010fe20008000f00 */
[----:B------:R-:W-:Y:S01]  /*6e30*/  IMAD.U32 R4, RZ, RZ, UR8 ;  /* 0x00000008ff047e24 */ /* 0x000fe2000f8e00ff */
[----:B-1----:R-:W-:Y:S01]  /*6e40*/  MOV R7, UR7 ;  /* 0x0000000700077c02 */ /* 0x002fe20008000f00 */
[----:B------:R-:W-:Y:S01]  /*6e50*/  IMAD.U32 R6, RZ, RZ, UR6 ;  /* 0x00000006ff067e24 */ /* 0x000fe2000f8e00ff */
[----:B-----5:R-:W-:Y:S01]  /*6e60*/  MOV R11, UR5 ;  /* 0x00000005000b7c02 */ /* 0x020fe20008000f00 */
[----:B------:R-:W-:Y:S02]  /*6e70*/  IMAD.U32 R10, RZ, RZ, UR4 ;  /* 0x00000004ff0a7e24 */ /* 0x000fe4000f8e00ff */
[----:B------:R-:W-:Y:S07]  /*6e80*/  LEPC R20, `(.L_x_110) ;  /* 0x000000001014794e */ /* 0x000fee0000000000 */
[----:B--23--:R-:W-:Y:S05]  /*6e90*/  CALL.ABS.NOINC R2 ;  /* 0x0000000002007343 */ /* 0x00cfea0003c00000 */
.L_x_110:
[----:B------:R-:W-:Y:S05]  /*6ea0*/  WARPSYNC.ALL ;  /* 0x0000000000007948 */ /* 0x000fea0003800000 */
[----:B------:R-:W-:Y:S01]  /*6eb0*/  R2UR UR4, R25 ;  /* 0x00000000190472ca */ /* 0x000fe200000e0000 */
[----:B------:R-:W-:Y:S01]  /*6ec0*/  BSSY.RECONVERGENT B0, `(.L_x_111) ;  /* 0x000003c000007945 */ /* 0x000fe20003800200 */
[----:B------:R-:W-:Y:S02]  /*6ed0*/  SHF.L.U32 R87, R75, 0x2, RZ ;  /* 0x000000024b577819 */ /* 0x000fe400000006ff */
[----:B------:R-:W-:Y:S02]  /*6ee0*/  ISETP.NE.AND P0, PT, R76, RZ, PT ;  /* 0x000000ff4c00720c */ /* 0x000fe40003f05270 */
[----:B------:R-:W-:Y:S04]  /*6ef0*/  IADD3 R83, PT, PT, R28, R87, RZ ;  /* 0x000000571c537210 */ /* 0x000fe80007ffe0ff */
[----:B------:R-:W-:Y:S03]  /*6f00*/  IADD3 R85, PT, PT, R74, R83, RZ ;  /* 0x000000534a557210 */ /* 0x000fe60007ffe0ff */
[----:B---3--:R-:W1:Y:S02]  /*6f10*/  LDTM.16dp128bit.x8 R4, tmem[UR4] ;  /* 0x00000004000479ee */ /* 0x008e640008180000 */
[C---:B-12---:R-:W-:Y:S01]  /*6f20*/  FMUL R3, R24.reuse, R4 ;  /* 0x0000000418037220 */ /* 0x046fe20000400000 */
[C---:B------:R-:W-:Y:S01]  /*6f30*/  FMUL R0, R24.reuse, R5 ;  /* 0x0000000518007220 */ /* 0x040fe20000400000 */
[C---:B------:R-:W-:Y:S01]  /*6f40*/  FMUL R5, R24.reuse, R6 ;  /* 0x0000000618057220 */ /* 0x040fe20000400000 */
[----:B------:R-:W-:Y:S01]  /*6f50*/  FMUL R2, R24, R7 ;  /* 0x0000000718027220 */ /* 0x000fe20000400000 */
[----:B------:R-:W-:Y:S01]  /*6f60*/  FFMA R28, R26, R44, R3 ;  /* 0x0000002c1a1c7223 */ /* 0x000fe20000000003 */
        /* <DEDUP_REMOVED lines=10> */
[----:B------:R1:W-:Y:S01]  /*7010*/  STSM.16.M88.4 [R84+0x400], R28 ;  /* 0x0004001c54007844 */ /* 0x0003e20000000200 */
        /* <DEDUP_REMOVED lines=14> */
[C---:B------:R-:W-:Y:S01]  /*7100*/  FFMA R40, R26.reuse, R56, R15 ;  /* 0x000000381a287223 */ /* 0x040fe2000000000f */
[C---:B------:R-:W-:Y:S01]  /*7110*/  FFMA R41, R26.reuse, R57, R12 ;  /* 0x000000391a297223 */ /* 0x040fe2000000000c */
[C---:B------:R-:W-:Y:S01]  /*7120*/  FFMA R42, R26.reuse, R58, R17 ;  /* 0x0000003a1a2a7223 */ /* 0x040fe20000000011 */
[----:B------:R1:W-:Y:S01]  /*7130*/  STSM.16.M88.4 [R83], R36 ;  /* 0x0000002453007844 */ /* 0x0003e20000000200 */
[----:B------:R-:W-:Y:S05]  /*7140*/  FFMA R43, R26, R59, R14 ;  /* 0x0000003b1a2b7223 */ /* 0x000fea000000000e */
[----:B------:R1:W-:Y:S01]  /*7150*/  STSM.16.M88.4 [R85], R40 ;  /* 0x0000002855007844 */ /* 0x0003e20000000200 */
[----:B------:R-:W-:Y:S01]  /*7160*/  @!PT LDS RZ, [RZ] ;  /* 0x00000000fffff984 */ /* 0x000fe20000000800 */
[----:B------:R-:W-:Y:S01]  /*7170*/  @!PT LDS RZ, [RZ] ;  /* 0x00000000fffff984 */ /* 0x000fe20000000800 */
[----:B------:R-:W-:Y:S01]  /*7180*/  @!PT LDS RZ, [RZ] ;  /* 0x00000000fffff984 */ /* 0x000fe20000000800 */
[----:B------:R-:W-:Y:S01]  /*7190*/  @!PT LDS RZ, [RZ] ;  /* 0x00000000fffff984 */ /* 0x000fe20000000800 */
[----:B------:R2:W-:Y:S06]  /*71a0*/  MEMBAR.ALL.CTA ;  /* 0x0000000000007992 */ /* 0x0005ec0000008000 */
[----:B--2---:R-:W2:Y:S02]  /*71b0*/  FENCE.VIEW.ASYNC.S ;  /* 0x00000000000073c6 */ /* 0x004ea40000000000 */
[----:B--2---:R-:W-:Y:S06]  /*71c0*/  BAR.SYNC.DEFER_BLOCKING 0x1, 0x80 ;  /* 0x0042000000007b1d */ /* 0x004fec0000010000 */
[----:B------:R-:W-:Y:S05]  /*71d0*/  @P0 BRA `(.L_x_112) ;  /* 0x0000000000280947 */ /* 0x000fea0003800000 */
[----:B------:R-:W-:Y:S01]  /*71e0*/  UIADD3 UR4, UPT, UPT, UR43, 0x400, URZ ;  /* 0x000004002b047890 */ /* 0x000fe2000fffe0ff */
[----:B------:R-:W-:Y:S05]  /*71f0*/  UMOV UR51, UR36 ;  /* 0x0000002400337c82 */ /* 0x000fea0008000000 */
[----:B------:R-:W-:Y:S01]  /*7200*/  MOV R69, UR4 ;  /* 0x0000000400457c02 */ /* 0x000fe20008000f00 */
[----:B------:R-:W-:Y:S03]  /*7210*/  UIADD3 UR4, UP0, UPT, UR54, 0x680, URZ ;  /* 0x0000068036047890 */ /* 0x000fe6000ff1e0ff */
[----:B------:R-:W-:Y:S01]  /*7220*/  R2UR UR48, R69 ;  /* 0x00000000453072ca */ /* 0x000fe200000e0000 */
[----:B------:R-:W-:Y:S11]  /*7230*/  UIADD3.X UR5, UPT, UPT, URZ, UR55, URZ, UP0, !UPT ;  /* 0x00000037ff057290 */ /* 0x000ff600087fe4ff */
[----:B------:R-:W-:Y:S01]  /*7240*/  @!UPT UIADD3 URZ, UPT, UPT, URZ, URZ, URZ ;  /* 0x000000fffffff290 */ /* 0x000fe2000fffe0ff */
[----:B------:R2:W-:Y:S01]  /*7250*/  UTMASTG.3D [UR48], [UR4] ;  /* 0x00000030040073b5 */ /* 0x0005e20008010000 */
[----:B------:R0:W-:Y:S01]  /*7260*/  UTMACMDFLUSH ;  /* 0x00000000000079b7 */ /* 0x0001e20000000000 */
[----:B--2---:R-:W-:Y:S04]  /*7270*/  DEPBAR.LE SB0, 0x1 ;  /* 0x000080400000791a */ /* 0x004fe80000000000 */
.L_x_112:
[----:B------:R-:W-:Y:S05]  /*7280*/  BSYNC.RECONVERGENT B0 ;  /* 0x0000000000007941 */ /* 0x000fea0003800200 */
.L_x_111:
[----:B------:R-:W-:Y:S01]  /*7290*/  BAR.SYNC.DEFER_BLOCKING 0x1, 0x80 ;  /* 0x0042000000007b1d */ /* 0x000fe20000010000 */
[----:B------:R-:W-:Y:S01]  /*72a0*/  ISETP.NE.AND P1, PT, R81, RZ, PT ;  /* 0x000000ff5100720c */ /* 0x000fe20003f25270 */
[----:B------:R-:W-:Y:S01]  /*72b0*/  UISETP.NE.AND UP0, UPT, UR53, URZ, UPT ;  /* 0x000000ff3500728c */ /* 0x000fe2000bf05270 */
[----:B------:R-:W-:Y:S11]  /*72c0*/  LEA R3, R88, UR43, 0x3 ;  /* 0x0000002b58037c11 */ /* 0x000ff6000f8e18ff */
[----:B------:R-:W-:Y:S01]  /*72d0*/  @P1 SHF.L.U32 R2, RZ, 0x1f, RZ ;  /* 0x0000001fff021819 */ /* 0x000fe200000006ff */
[----:B------:R-:W-:Y:S06]  /*72e0*/  BRA.U !UP0, `(.L_x_113) ;  /* 0x0000000108247547 */ /* 0x000fec000b800000 */
[----:B------:R-:W-:Y:S01]  /*72f0*/  IMAD.U32 R5, RZ, RZ, UR47 ;  /* 0x0000002fff057e24 */ /* 0x000fe2000f8e00ff */
[----:B------:R-:W-:Y:S01]  /*7300*/  MOV R0, UR52 ;  /* 0x0000003400007c02 */ /* 0x000fe20008000f00 */
[----:B------:R-:W-:Y:S03]  /*7310*/  UIADD3 UR4, UPT, UPT, UR47, 0x1, URZ ;  /* 0x000000012f047890 */ /* 0x000fe6000fffe0ff */
[----:B------:R-:W-:Y:S01]  /*7320*/  @P1 LEA R5, R5, UR43, 0x3 ;  /* 0x0000002b05051c11 */ /* 0x000fe2000f8e18ff */
[----:B------:R-:W-:Y:S04]  /*7330*/  UISETP.NE.AND UP0, UPT, UR4, 0x4, UPT ;  /* 0x000000040400788c */ /* 0x000fe8000bf05270 */
[----:B------:R-:W-:Y:S01]  /*7340*/  @P1 VIADD R5, R5, 0x40 ;  /* 0x0000004005051836 */ /* 0x000fe20000000000 */
[----:B------:R-:W-:Y:S04]  /*7350*/  USEL UR47, UR4, URZ, UP0 ;  /* 0x000000ff042f7287 */ /* 0x000fe80008000000 */
[----:B------:R-:W-:Y:S04]  /*7360*/  @P1 PRMT R0, R0, 0x654, R5 ;  /* 0x0000065400001816 */ /* 0x000fe80000000005 */
[----:B------:R2:W-:Y:S04]  /*7370*/  @P1 SYNCS.ARRIVE.TRANS64.RED.A1T0 RZ, [R0+URZ], RZ ;  /* 0x000000ff00ff19a7 */ /* 0x0005e800081004ff */
.L_x_113:
[----:B------:R-:W3:Y:S01]  /*7380*/  @P1 SYNCS.PHASECHK.TRANS64.TRYWAIT P0, [R3+URZ+0x20], R2 ;  /* 0x00002002030015a7 */ /* 0x000ee200080011ff */
[----:B------:R-:W-:Y:S01]  /*7390*/  BSSY B1, `(.L_x_114) ;  /* 0x0000017000017945 */ /* 0x000fe20003800000 */
[----:B---3--:R-:W-:Y:S03]  /*73a0*/  @P1 SEL R90, RZ, 0x1, !P0 ;  /* 0x00000001ff5a1807 */ /* 0x008fe60004000000 */
[----:B------:R-:W-:Y:S05]  /*73b0*/  @!P1 BRA `(.L_x_115) ;  /* 0x0000000000509947 */ /* 0x000fea0003800000 */
[----:B------:R-:W-:Y:S01]  /*73c0*/  ISETP.NE.AND P1, PT, R91, RZ, PT ;  /* 0x000000ff5b00720c */ /* 0x000fe20003f25270 */
[----:B------:R-:W-:Y:S01]  /*73d0*/  BSSY B0, `(.L_x_116) ;  /* 0x000000a000007945 */ /* 0x000fe20003800000 */
[----:B------:R-:W-:Y:S11]  /*73e0*/  ISETP.NE.AND P0, PT, R90, RZ, PT ;  /* 0x000000ff5a00720c */ /* 0x000ff60003f05270 */
[----:B------:R-:W-:Y:S04]  /*73f0*/  @P1 IMAD R4, R88, 0x2000, R89 ;  /* 0x0000200058041824 */ /* 0x000fe800078e0259 */
[----:B------:R-:W-:Y:S05]  /*7400*/  @P1 VIADD R2, R4, UR43 ;  /* 0x0000002b04021c36 */ /* 0x000fea0008000000 */
[----:B------:R-:W-:Y:S01]  /*7410*/  @P1 IADD3 R5, PT, PT, R87, R2, RZ ;  /* 0x0000000257051210 */ /* 0x000fe20007ffe0ff */
[----:B------:R-:W-:Y:S01]  /*7420*/  @P1 IMAD.IADD R2, R74, 0x1, R2 ;  /* 0x000000014a021824 */ /* 0x000fe200078e0202 */
[----:B------:R-:W-:Y:S06]  /*7430*/  @P0 BRA `(.L_x_117) ;  /* 0x00000000000c0947 */ /* 0x000fec0003800000 */
[----:B--2---:R-:W-:Y:S04]  /*7440*/  SHF.L.U32 R0, RZ, 0x1f, RZ ;  /* 0x0000001fff007819 */ /* 0x004fe800000006ff */
[----:B------:R-:W2:Y:S02]  /*7450*/  SYNCS.PHASECHK.TRANS64.TRYWAIT P0, [R3+URZ+0x20], R0 ;  /* 0x00002000030075a7 */ /* 0x000ea400080011ff */
[----:B--2---:R-:W-:Y:S05]  /*7460*/  @!P0 BRA `(.L_x_118) ;  /* 0x0000004000b88947 */ /* 0x004fea0003800000 */
.L_x_117:
[----:B------:R-:W-:Y:S05]  /*7470*/  BSYNC B0 ;  /* 0x0000000000007941 */ /* 0x000fea0003800000 */
.L_x_116:
[----:B------:R-:W-:Y:S02]  /*7480*/  ISETP.NE.AND P0, PT, R91, RZ, PT ;  /* 0x000000ff5b00720c */ /* 0x000fe40003f05270 */
[----:B------:R-:W-:Y:S11]  /*7490*/  IADD3 R88, PT, PT, R88, 0x1, RZ ;  /* 0x0000000158587810 */ /* 0x000ff60007ffe0ff */
[----:B--2---:R-:W-:Y:S01]  /*74a0*/  @P0 IMAD.IADD R0, R74, 0x1, R5 ;  /* 0x000000014a000824 */ /* 0x004fe200078e0205 */
[----:B------:R-:W-:Y:S05]  /*74b0*/  @P0 WARPSYNC.ALL ;  /* 0x0000000000000948 */ /* 0x000fea0003800000 */
[----:B------:R3:W4:Y:S04]  /*74c0*/  @P0 LDSM.16.M88.4 R44, [R4+UR43+0x400] ;  /* 0x0004002b042c083b */ /* 0x0007280008000200 */
[----:B------:R3:W2:Y:S04]  /*74d0*/  @P0 LDSM.16.M88.4 R48, [R2+0x400] ;  /* 0x000400000230083b */ /* 0x0006a80000000200 */
[----:B------:R3:W1:Y:S04]  /*74e0*/  @P0 LDSM.16.M88.4 R52, [R5+0x400] ;  /* 0x000400000534083b */ /* 0x0006680000000200 */
[----:B------:R3:W1:Y:S02]  /*74f0*/  @P0 LDSM.16.M88.4 R56, [R0+0x400] ;  /* 0x000400000038083b */ /* 0x0006640000000200 */
.L_x_115:
[----:B------:R-:W-:Y:S05]  /*7500*/  BSYNC B1 ;  /* 0x0000000000017941 */ /* 0x000fea0003800000 */
.L_x_114:
[----:B--23--:R-:W-:Y:S05]  /*7510*/  VIADD R0, R25, 0x20 ;  /* 0x0000002019007836 */ /* 0x00cfea0000000000 */
[----:B------:R-:W-:Y:S04]  /*7520*/  SHF.R.U32.HI R0, RZ, 0x15, R0 ;  /* 0x00000015ff007819 */ /* 0x000fe80000011600 */
[----:B------:R-:W-:Y:S11]  /*7530*/  LOP3.LUT P0, RZ, R0, 0x3, R65, 0x48, !PT ;  /* 0x0000000300ff7812 */ /* 0x000ff60007804841 */
[----:B------:R-:W-:Y:S02]  /*7540*/  @!UPT UIADD3 URZ, UPT, UPT, URZ, URZ, URZ ;  /* 0x000000fffffff290 */ /* 0x000fe4000fffe0ff */
[----:B------:R-:W-:Y:S05]  /*7550*/  @!P0 BRA `(.L_x_119) ;  /* 0x0000000000408947 */ /* 0x000fea0003800000 */
[----:B------:R-:W2:Y:S01]  /*7560*/  LDCU.64 UR8, c[0x4][0x70] ;  /* 0x01000e00ff0877ac */ /* 0x000ea20008000a00 */
[----:B------:R-:W-:Y:S01]  /*7570*/  MOV R3, 0x0 ;  /* 0x0000000000037802 */ /* 0x000fe20000000f00 */
[----:B------:R-:W-:Y:S02]  /*7580*/  HFMA2 R12, -RZ, RZ, 0, 5.9604644775390625e-08 ;  /* 0x00000001ff0c7431 */ /* 0x000fe400000001ff */
[----:B------:R-:W-:Y:S02]  /*7590*/  IMAD.MOV.U32 R8, RZ, RZ, 0x192 ;  /* 0x00000192ff087424 */ /* 0x000fe400078e00ff */
[----:B------:R-:W-:Y:S01]  /*75a0*/  IMAD.MOV.U32 R13, RZ, RZ, RZ ;  /* 0x000000ffff0d7224 */ /* 0x000fe200078e00ff */
[----:B------:R-:W3:Y:S01]  /*75b0*/  LDCU.64 UR6, c[0x4][0x78] ;  /* 0x01000f00ff0677ac */ /* 0x000ee20008000a00 */
[----:B------:R-:W1:Y:S01]  /*75c0*/  LDC.64 R2, c[0x4][R3] ;  /* 0x0100000003027b82 */ /* 0x000e620000000a00 */
[----:B------:R-:W5:Y:S01]  /*75d0*/  LDCU.64 UR4, c[0x4][0x10] ;  /* 0x01000200ff0477ac */ /* 0x000f620008000a00 */
[----:B--2---:R-:W-:Y:S01]  /*75e0*/  MOV R5, UR9 ;  /* 0x0000000900057c02 */ /* 0x004fe20008000f00 */
[----:B------:R-:W-:Y:S01]  /*75f0*/  IMAD.U32 R4, RZ, RZ, UR8 ;  /* 0x00000008ff047e24 */ /* 0x000fe2000f8e00ff */
[----:B---3--:R-:W-:Y:S01]  /*7600*/  MOV R7, UR7 ;  /* 0x0000000700077c02 */ /* 0x008fe20008000f00 */
[----:B------:R-:W-:Y:S01]  /*7610*/  IMAD.U32 R6, RZ, RZ, UR6 ;  /* 0x00000006ff067e24 */ /* 0x000fe2000f8e00ff */
[----:B-----5:R-:W-:Y:S01]  /*7620*/  MOV R11, UR5 ;  /* 0x00000005000b7c02 */ /* 0x020fe20008000f00 */
[----:B------:R-:W-:Y:S02]  /*7630*/  IMAD.U32 R10, RZ, RZ, UR4 ;  /* 0x00000004ff0a7e24 */ /* 0x000fe4000f8e00ff */
[----:B------:R-:W-:Y:S07]  /*7640*/  LEPC R20, `(.L_x_119) ;  /* 0x000000001014794e */ /* 0x000fee0000000000 */
[----:B-1--4-:R-:W-:Y:S05]  /*7650*/  CALL.ABS.NOINC R2 ;  /* 0x0000000002007343 */ /* 0x012fea0003c00000 */
.L_x_119:
[----:B------:R-:W-:Y:S05]  /*7660*/  WARPSYNC.ALL ;  /* 0x0000000000007948 */ /* 0x000fea0003800000 */
[----:B------:R-:W-:Y:S01]  /*7670*/  R2UR UR4, R25 ;  /* 0x00000000190472ca */ /* 0x000fe200000e0000 */
[----:B------:R-:W-:Y:S01]  /*7680*/  BSSY.RECONVERGENT B0, `(.L_x_120) ;  /* 0x0000040000007945 */ /* 0x000fe20003800200 */
[----:B------:R-:W-:Y:S02]  /*7690*/  ISETP.NE.AND P6, PT, R81, RZ, PT ;  /* 0x000000ff5100720c */ /* 0x000fe40003fc5270 */
[----:B------:R-:W-:Y:S02]  /*76a0*/  ISETP.NE.AND P0, PT, R76, RZ, PT ;  /* 0x000000ff4c00720c */ /* 0x000fe40003f05270 */
[----:B------:R-:W-:Y:S02]  /*76b0*/  MOV R21, UR47 ;  /* 0x0000002f00157c02 */ /* 0x000fe40008000f00 */
[----:B------:R-:W-:Y:S05]  /*76c0*/  MOV R20, UR52 ;  /* 0x0000003400147c02 */ /* 0x000fea0008000f00 */
[----:B------:R-:W2:Y:S02]  /*76d0*/  LDTM.16dp128bit.x8 R4, tmem[UR4+0x20] ;  /* 0x00002004000479ee */ /* 0x000ea40008180000 */
[----:B------:R-:W-:Y:S02]  /*76e0*/  @P6 LEA R21, R21, UR43, 0x3 ;  /* 0x0000002b15156c11 */ /* 0x000fe4000f8e18ff */
[----:B------:R-:W-:Y:S02]  /*76f0*/  @P6 SHF.L.U32 R92, RZ, 0x1f, RZ ;  /* 0x0000001fff5c6819 */ /* 0x000fe400000006ff */
[----:B------:R-:W-:Y:S04]  /*7700*/  @P6 IADD3 R21, PT, PT, R21, 0x40, RZ ;  /* 0x0000004015156810 */ /* 0x000fe80007ffe0ff */
[----:B------:R-:W-:Y:S02]  /*7710*/  @P6 PRMT R20, R20, 0x654, R21 ;  /* 0x0000065414146816 */ /* 0x000fe40000000015 */
[----:B------:R-:W-:Y:S01]  /*7720*/  LEA R21, R88, UR43, 0x3 ;  /* 0x0000002b58157c11 */ /* 0x000fe2000f8e18ff */
[C---:B--2---:R-:W-:Y:S01]  /*7730*/  FMUL R3, R24.reuse, R4 ;  /* 0x0000000418037220 */ /* 0x044fe20000400000 */
[C---:B------:R-:W-:Y:S01]  /*7740*/  FMUL R0, R24.reuse, R5 ;  /* 0x0000000518007220 */ /* 0x040fe20000400000 */
[C---:B------:R-:W-:Y:S01]  /*7750*/  FMUL R5, R24.reuse, R6 ;  /* 0x0000000618057220 */ /* 0x040fe20000400000 */
[----:B------:R-:W-:Y:S01]  /*7760*/  FMUL R2, R24, R7 ;  /* 0x0000000718027220 */ /* 0x000fe20000400000 */
[----:B-1--4-:R-:W-:Y:S01]  /*7770*/  FFMA R28, R26, R44, R3 ;  /* 0x0000002c1a1c7223 */ /* 0x012fe20000000003 */
        /* <DEDUP_REMOVED lines=28> */
[----:B------:R1:W-:Y:S01]  /*7940*/  STSM.16.M88.4 [R83+0x2000], R36 ;  /* 0x0020002453007844 */ /* 0x0003e20000000200 */
[----:B------:R-:W-:Y:S05]  /*7950*/  FFMA R43, R26, R59, R14 ;  /* 0x0000003b1a2b7223 */ /* 0x000fea000000000e */
[----:B------:R1:W-:Y:S01]  /*7960*/  STSM.16.M88.4 [R85+0x2000], R40 ;  /* 0x0020002855007844 */ /* 0x0003e20000000200 */
        /* <DEDUP_REMOVED lines=8> */
[----:B------:R-:W-:Y:S02]  /*79f0*/  UIADD3 UR4, UP0, UPT, UR54, 0x680, URZ ;  /* 0x0000068036047890 */ /* 0x000fe4000ff1e0ff */
[----:B------:R-:W-:Y:S02]  /*7a00*/  UIADD3 UR9, UPT, UPT, UR49, 0x20, URZ ;  /* 0x0000002031097890 */ /* 0x000fe4000fffe0ff */
[----:B------:R-:W-:Y:S02]  /*7a10*/  UIADD3 UR8, UPT, UPT, UR43, 0x2400, URZ ;  /* 0x000024002b087890 */ /* 0x000fe4000fffe0ff */
[----:B------:R-:W-:Y:S01]  /*7a20*/  UIADD3.X UR5, UPT, UPT, URZ, UR55, URZ, UP0, !UPT ;  /* 0x00000037ff057290 */ /* 0x000fe200087fe4ff */
[----:B------:R-:W-:Y:S01]  /*7a30*/  UMOV UR10, UR50 ;  /* 0x00000032000a7c82 */ /* 0x000fe20008000000 */
[----:B------:R-:W-:Y:S07]  /*7a40*/  UMOV UR11, UR36 ;  /* 0x00000024000b7c82 */ /* 0x000fee0008000000 */
[----:B------:R2:W-:Y:S01]  /*7a50*/  UTMASTG.3D [UR8], [UR4] ;  /* 0x00000008040073b5 */ /* 0x0005e20008010000 */
[----:B------:R0:W-:Y:S01]  /*7a60*/  UTMACMDFLUSH ;  /* 0x00000000000079b7 */ /* 0x0001e20000000000 */
[----:B--2---:R-:W-:Y:S04]  /*7a70*/  DEPBAR.LE SB0, 0x1 ;  /* 0x000080400000791a */ /* 0x004fe80000000000 */
.L_x_121:
[----:B------:R-:W-:Y:S05]  /*7a80*/  BSYNC.RECONVERGENT B0 ;  /* 0x0000000000007941 */ /* 0x000fea0003800200 */
.L_x_120:
[----:B------:R-:W-:Y:S01]  /*7a90*/  BAR.SYNC.DEFER_BLOCKING 0x1, 0x80 ;  /* 0x0042000000007b1d */ /* 0x000fe20000010000 */
[----:B------:R-:W-:Y:S04]  /*7aa0*/  UIADD3 UR4, UPT, UPT, UR47, 0x1, URZ ;  /* 0x000000012f047890 */ /* 0x000fe8000fffe0ff */
[----:B------:R-:W-:Y:S04]  /*7ab0*/  UISETP.NE.AND UP0, UPT, UR4, 0x4, UPT ;  /* 0x000000040400788c */ /* 0x000fe8000bf05270 */
[----:B------:R-:W-:Y:S01]  /*7ac0*/  USEL UR46, UR4, URZ, UP0 ;  /* 0x000000ff042e7287 */ /* 0x000fe20008000000 */
[----:B------:R2:W-:Y:S01]  /*7ad0*/  @P6 SYNCS.ARRIVE.TRANS64.RED.A1T0 RZ, [R20+URZ], RZ ;  /* 0x000000ff14ff69a7 */ /* 0x0005e200081004ff */
[----:B------:R-:W-:Y:S01]  /*7ae0*/  BSSY B1, `(.L_x_122) ;  /* 0x0000018000017945 */ /* 0x000fe20003800000 */
[----:B------:R-:W3:Y:S02]  /*7af0*/  @P6 SYNCS.PHASECHK.TRANS64.TRYWAIT P0, [R21+URZ+0x20], R92 ;  /* 0x0000205c150065a7 */ /* 0x000ee400080011ff */
[----:B---3--:R-:W-:Y:S01]  /*7b00*/  @P6 SEL R90, RZ, 0x1, !P0 ;  /* 0x00000001ff5a6807 */ /* 0x008fe20004000000 */
[----:B--2---:R-:W-:Y:S06]  /*7b10*/  @!P6 BRA `(.L_x_123) ;  /* 0x000000000050e947 */ /* 0x004fec0003800000 */
        /* <DEDUP_REMOVED lines=8> */
[----:B------:R-:W-:Y:S04]  /*7ba0*/  SHF.L.U32 R4, RZ, 0x1f, RZ ;  /* 0x0000001fff047819 */ /* 0x000fe800000006ff */
[----:B------:R-:W2:Y:S02]  /*7bb0*/  SYNCS.PHASECHK.TRANS64.TRYWAIT P0, [R21+URZ+0x20], R4 ;  /* 0x00002004150075a7 */ /* 0x000ea400080011ff */
[----:B--2---:R-:W-:Y:S05]  /*7bc0*/  @!P0 BRA `(.L_x_126) ;  /* 0x0000003800f48947 */ /* 0x004fea0003800000 */
.L_x_125:
[----:B------:R-:W-:Y:S05]  /*7bd0*/  BSYNC B0 ;  /* 0x0000000000007941 */ /* 0x000fea0003800000 */
.L_x_124:
[----:B------:R-:W-:Y:S02]  /*7be0*/  ISETP.NE.AND P0, PT, R91, RZ, PT ;  /* 0x000000ff5b00720c */ /* 0x000fe40003f05270 */
[----:B------:R-:W-:Y:S11]  /*7bf0*/  IADD3 R88, PT, PT, R88, 0x1, RZ ;  /* 0x0000000158587810 */ /* 0x000ff60007ffe0ff */
[----:B--2---:R-:W-:Y:S01]  /*7c00*/  @P0 IMAD.IADD R4, R74, 0x1, R3 ;  /* 0x000000014a040824 */ /* 0x004fe200078e0203 */
[----:B------:R-:W-:Y:S05]  /*7c10*/  @P0 WARPSYNC.ALL ;  /* 0x0000000000000948 */ /* 0x000fea0003800000 */
[----:B------:R2:W3:Y:S04]  /*7c20*/  @P0 LDSM.16.M88.4 R44, [R2+UR43+0x400] ;  /* 0x0004002b022c083b */ /* 0x0004e80008000200 */
[----:B------:R2:W4:Y:S04]  /*7c30*/  @P0 LDSM.16.M88.4 R48, [R0+0x400] ;  /* 0x000400000030083b */ /* 0x0005280000000200 */
[----:B------:R2:W1:Y:S04]  /*7c40*/  @P0 LDSM.16.M88.4 R52, [R3+0x400] ;  /* 0x000400000334083b */ /* 0x0004680000000200 */
[----:B------:R2:W1:Y:S02]  /*7c50*/  @P0 LDSM.16.M88.4 R56, [R4+0x400] ;  /* 0x000400000438083b */ /* 0x0004640000000200 */
.L_x_123:
[----:B------:R-:W-:Y:S05]  /*7c60*/  BSYNC B1 ;  /* 0x0000000000017941 */ /* 0x000fea0003800000 */
.L_x_122:
[----:B--2---:R-:W-:Y:S05]  /*7c70*/  VIADD R0, R25, 0x40 ;  /* 0x0000004019007836 */ /* 0x004fea0000000000 */
        /* <DEDUP_REMOVED lines=9> */
[----:B------:R-:W5:Y:S01]  /*7d10*/  LDCU.64 UR6, c[0x4][0x78] ;  /* 0x01000f00ff0677ac */ /* 0x000f620008000a00 */
[----:B------:R-:W1:Y:S01]  /*7d20*/  LDC.64 R2, c[0x4][R3] ;  /* 0x0100000003027b82 */ /* 0x000e620000000a00 */
[----:B------:R-:W3:Y:S01]  /*7d30*/  LDCU.64 UR4, c[0x4][0x10] ;  /* 0x01000200ff0477ac */ /* 0x000ee20008000a00 */
[----:B--2---:R-:W-:Y:S01]  /*7d40*/  MOV R5, UR9 ;  /* 0x0000000900057c02 */ /* 0x004fe20008000f00 */
[----:B------:R-:W-:Y:S01]  /*7d50*/  IMAD.U32 R4, RZ, RZ, UR8 ;  /* 0x00000008ff047e24 */ /* 0x000fe2000f8e00ff */
[----:B-----5:R-:W-:Y:S01]  /*7d60*/  MOV R7, UR7 ;  /* 0x0000000700077c02 */ /* 0x020fe20008000f00 */
[----:B------:R-:W-:Y:S01]  /*7d70*/  IMAD.U32 R6, RZ, RZ, UR6 ;  /* 0x00000006ff067e24 */ /* 0x000fe2000f8e00ff */
[----:B---3--:R-:W-:Y:S01]  /*7d80*/  MOV R11, UR5 ;  /* 0x00000005000b7c02 */ /* 0x008fe20008000f00 */
[----:B------:R-:W-:Y:S02]  /*7d90*/  IMAD.U32 R10, RZ, RZ, UR4 ;  /* 0x00000004ff0a7e24 */ /* 0x000fe4000f8e00ff */
[----:B------:R-:W-:Y:S07]  /*7da0*/  LEPC R20, `(.L_x_127) ;  /* 0x000000001014794e */ /* 0x000fee0000000000 */
[----:B-1--4-:R-:W-:Y:S05]  /*7db0*/  CALL.ABS.NOINC R2 ;  /* 0x0000000002007343 */ /* 0x012fea0003c00000 */
.L_x_127:
        /* <DEDUP_REMOVED lines=17> */
[----:B-1-3--:R-:W-:Y:S01]  /*7ed0*/  FFMA R28, R26, R44, R3 ;  /* 0x0000002c1a1c7223 */ /* 0x00afe20000000003 */
[----:B------:R-:W-:Y:S01]  /*7ee0*/  FMUL R7, R24, R8 ;  /* 0x0000000818077220 */ /* 0x000fe20000400000 */
[----:B------:R-:W-:Y:S01]  /*7ef0*/  FFMA R29, R26, R45, R0 ;  /* 0x0000002d1a1d7223 */ /* 0x000fe20000000000 */
[----:B------:R-:W-:Y:S01]  /*7f00*/  FMUL R4, R24, R9 ;  /* 0x0000000918047220 */ /* 0x000fe20000400000 */
[----:B------:R-:W-:Y:S01]  /*7f10*/  FFMA R30, R26, R46, R5 ;  /* 0x0000002e1a1e7223 */ /* 0x000fe20000000005 */
[----:B------:R-:W-:Y:S01]  /*7f20*/  FMUL R9, R24, R10 ;  /* 0x0000000a18097220 */ /* 0x000fe20000400000 */
[----:B------:R-:W-:Y:S01]  /*7f30*/  FFMA R31, R26, R47, R2 ;  /* 0x0000002f1a1f7223 */ /* 0x000fe20000000002 */
[----:B------:R-:W-:Y:S01]  /*7f40*/  FMUL R6, R24, R11 ;  /* 0x0000000b18067220 */ /* 0x000fe20000400000 */
[----:B----4-:R-:W-:Y:S01]  /*7f50*/  FFMA R32, R26, R48, R7 ;  /* 0x000000301a207223 */ /* 0x010fe20000000007 */
        /* <DEDUP_REMOVED lines=40> */
.L_x_129:
[----:B------:R-:W-:Y:S05]  /*81e0*/  BSYNC.RECONVERGENT B0 ;  /* 0x0000000000007941 */ /* 0x000fea0003800200 */
.L_x_128:
[----:B------:R-:W-:Y:S01]  /*81f0*/  BAR.SYNC.DEFER_BLOCKING 0x1, 0x80 ;  /* 0x0042000000007b1d */ /* 0x000fe20000010000 */
[----:B------:R-:W-:Y:S01]  /*8200*/  UIADD3 UR4, UPT, UPT, UR46, 0x1, URZ ;  /* 0x000000012e047890 */ /* 0x000fe2000fffe0ff */
[----:B------:R-:W-:Y:S03]  /*8210*/  HFMA2 R92, -RZ, RZ, 0, 0 ;  /* 0x00000000ff5c7431 */ /* 0x000fe600000001ff */
        /* <DEDUP_REMOVED lines=18> */
.L_x_133:
[----:B------:R-:W-:Y:S05]  /*8340*/  BSYNC B0 ;  /* 0x0000000000007941 */ /* 0x000fea0003800000 */
.L_x_132:
[----:B------:R-:W-:Y:S01]  /*8350*/  ISETP.NE.AND P0, PT, R91, RZ, PT ;  /* 0x000000ff5b00720c */ /* 0x000fe20003f05270 */
[----:B------:R-:W-:Y:S11]  /*8360*/  VIADD R88, R88, 0x1 ;  /* 0x0000000158587836 */ /* 0x000ff60000000000 */
[----:B------:R-:W-:Y:S01]  /*8370*/  @!UPT UIADD3 URZ, UPT, UPT, URZ, URZ, URZ ;  /* 0x000000fffffff290 */ /* 0x000fe2000fffe0ff */
[----:B--2---:R-:W-:Y:S01]  /*8380*/  @P0 IMAD.IADD R4, R74, 0x1, R3 ;  /* 0x000000014a040824 */ /* 0x004fe200078e0203 */
[----:B------:R-:W-:Y:S05]  /*8390*/  @P0 WARPSYNC.ALL ;  /* 0x0000000000000948 */ /* 0x000fea0003800000 */
[----:B------:R2:W3:Y:S04]  /*83a0*/  @P0 LDSM.16.M88.4 R44, [R2+UR43+0x400] ;  /* 0x0004002b022c083b */ /* 0x0004e80008000200 */
[----:B------:R2:W4:Y:S04]  /*83b0*/  @P0 LDSM.16.M88.4 R48, [R0+0x400] ;  /* 0x000400000030083b */ /* 0x0005280000000200 */
[----:B------:R2:W1:Y:S04]  /*83c0*/  @P0 LDSM.16.M88.4 R52, [R3+0x400] ;  /* 0x000400000334083b */ /* 0x0004680000000200 */
[----:B------:R2:W1:Y:S01]  /*83d0*/  @P0 LDSM.16.M88.4 R56, [R4+0x400] ;  /* 0x000400000438083b */ /* 0x0004620000000200 */
[C---:B------:R-:W-:Y:S04]  /*83e0*/  ISETP.NE.AND P0, PT, R88.reuse, 0x4, PT ;  /* 0x000000045800780c */ /* 0x040fe80003f05270 */
[----:B------:R-:W-:Y:S02]  /*83f0*/  SEL R88, R88, RZ, P0 ;  /* 0x000000ff58587207 */ /* 0x000fe40000000000 */
[----:B------:R-:W-:Y:S02]  /*8400*/  SEL R92, RZ, 0x1, P0 ;  /* 0x00000001ff5c7807 */ /* 0x000fe40000000000 */
.L_x_131:
[----:B------:R-:W-:Y:S05]  /*8410*/  BSYNC B1 ;  /* 0x0000000000017941 */ /* 0x000fea0003800000 */
.L_x_130:
        /* <DEDUP_REMOVED lines=21> */
.L_x_135:
        /* <DEDUP_REMOVED lines=9> */
[----:B------:R-:W-:Y:S02]  /*8600*/  @P6 SHF.L.U32 R93, R92, 0x1f, RZ ;  /* 0x0000001f5c5d6819 */ /* 0x000fe400000006ff */
        /* <DEDUP_REMOVED lines=56> */
.L_x_137:
[----:B------:R-:W-:Y:S05]  /*8990*/  BSYNC.RECONVERGENT B0 ;  /* 0x0000000000007941 */ /* 0x000fea0003800200 */
.L_x_136:
        /* <DEDUP_REMOVED lines=17> */
[----:B------:R-:W-:Y:S04]  /*8ab0*/  SHF.L.U32 R4, R92, 0x1f, RZ ;  /* 0x0000001f5c047819 */ /* 0x000fe800000006ff */
[----:B------:R-:W2:Y:S02]  /*8ac0*/  SYNCS.PHASECHK.TRANS64.TRYWAIT P0, [R21+URZ+0x20], R4 ;  /* 0x00002004150075a7 */ /* 0x000ea400080011ff */
[----:B--2---:R-:W-:Y:S05]  /*8ad0*/  @!P0 BRA `(.L_x_142) ;  /* 0x0000002c00588947 */ /* 0x004fea0003800000 */
.L_x_141:
[----:B------:R-:W-:Y:S05]  /*8ae0*/  BSYNC B0 ;  /* 0x0000000000007941 */ /* 0x000fea0003800000 */
.L_x_140:
        /* <DEDUP_REMOVED lines=10> */
[----:B------:R-:W-:Y:S02]  /*8b90*/  SEL R5, RZ, 0x1, P0 ;  /* 0x00000001ff057807 */ /* 0x000fe40000000000 */
[----:B------:R-:W-:Y:S02]  /*8ba0*/  SEL R88, R88, RZ, P0 ;  /* 0x000000ff58587207 */ /* 0x000fe40000000000 */
[----:B------:R-:W-:Y:S02]  /*8bb0*/  LOP3.LUT R92, R92, R5, RZ, 0x3c, !PT ;  /* 0x000000055c5c7212 */ /* 0x000fe400078e3cff */
.L_x_139:
[----:B------:R-:W-:Y:S05]  /*8bc0*/  BSYNC B1 ;  /* 0x0000000000017941 */ /* 0x000fea0003800000 */
.L_x_138:
        /* <DEDUP_REMOVED lines=21> */
.L_x_143:
        /* <DEDUP_REMOVED lines=57> */
[----:B------:R-:W-:Y:S02]  /*90b0*/  UIADD3 UR4, UPT, UPT, UR43, 0x400, URZ ;  /* 0x000004002b047890 */ /* 0x000fe4000fffe0ff */
[----:B------:R-:W-:Y:S01]  /*90c0*/  UIADD3 UR9, UPT, UPT, UR49, 0x80, URZ ;  /* 0x0000008031097890 */ /* 0x000fe2000fffe0ff */
[----:B------:R-:W-:Y:S01]  /*90d0*/  UMOV UR10, UR50 ;  /* 0x00000032000a7c82 */ /* 0x000fe20008000000 */
[----:B------:R-:W-:Y:S02]  /*90e0*/  UMOV UR11, UR36 ;  /* 0x00000024000b7c82 */ /* 0x000fe40008000000 */
        /* <DEDUP_REMOVED lines=8> */
.L_x_145:
[----:B------:R-:W-:Y:S05]  /*9170*/  BSYNC.RECONVERGENT B0 ;  /* 0x0000000000007941 */ /* 0x000fea0003800200 */
.L_x_144:
        /* <DEDUP_REMOVED lines=20> */
.L_x_149:
[----:B------:R-:W-:Y:S05]  /*92c0*/  BSYNC B0 ;  /* 0x0000000000007941 */ /* 0x000fea0003800000 */
.L_x_148:
        /* <DEDUP_REMOVED lines=13> */
.L_x_147:
[----:B------:R-:W-:Y:S05]  /*93a0*/  BSYNC B1 ;  /* 0x0000000000017941 */ /* 0x000fea0003800000 */
.L_x_146:
        /* <DEDUP_REMOVED lines=21> */
.L_x_151:
        /* <DEDUP_REMOVED lines=66> */
.L_x_153:
[----:B------:R-:W-:Y:S05]  /*9920*/  BSYNC.RECONVERGENT B0 ;  /* 0x0000000000007941 */ /* 0x000fea0003800200 */
.L_x_152:
        /* <DEDUP_REMOVED lines=20> */
.L_x_157:
[----:B------:R-:W-:Y:S05]  /*9a70*/  BSYNC B0 ;  /* 0x0000000000007941 */ /* 0x000fea0003800000 */
.L_x_156:
        /* <DEDUP_REMOVED lines=13> */
.L_x_155:
[----:B------:R-:W-:Y:S05]  /*9b50*/  BSYNC B1 ;  /* 0x0000000000017941 */ /* 0x000fea0003800000 */
.L_x_154:
        /* <DEDUP_REMOVED lines=21> */
.L_x_159:
        /* <DEDUP_REMOVED lines=66> */
.L_x_161:
[----:B------:R-:W-:Y:S05]  /*a0d0*/  BSYNC.RECONVERGENT B0 ;  /* 0x0000000000007941 */ /* 0x000fea0003800200 */
.L_x_160:
        /* <DEDUP_REMOVED lines=20> */
.L_x_165:
[----:B------:R-:W-:Y:S05]  /*a220*/  BSYNC B0 ;  /* 0x0000000000007941 */ /* 0x000fea0003800000 */
.L_x_164:
[----:B------:R-:W-:Y:S11]  /*a230*/  ISETP.NE.AND P0, PT, R91, RZ, PT ;  /* 0x000000ff5b00720c */ /* 0x000ff60003f05270 */
[----:B------:R-:W-:Y:S02]  /*a240*/  @!UPT UIADD3 URZ, UPT, UPT, URZ, URZ, URZ ;  /* 0x000000fffffff290 */ /* 0x000fe4000fffe0ff */
[----:B------:R-:W-:Y:S01]  /*a250*/  @P0 IADD3 R2, PT, PT, R74, R87, RZ ;  /* 0x000000574a020210 */ /* 0x000fe20007ffe0ff */
[----:B------:R-:W-:Y:S05]  /*a260*/  @P0 WARPSYNC.ALL ;  /* 0x0000000000000948 */ /* 0x000fea0003800000 */
[----:B------:R3:W4:Y:S04]  /*a270*/  @P0 LDSM.16.M88.4 R44, [R88+UR43+0x400] ;  /* 0x0004002b582c083b */ /* 0x0007280008000200 */
[----:B------:R3:W1:Y:S04]  /*a280*/  @P0 LDSM.16.M88.4 R48, [R0+0x400] ;  /* 0x000400000030083b */ /* 0x0006680000000200 */
[----:B------:R3:W1:Y:S04]  /*a290*/  @P0 LDSM.16.M88.4 R52, [R87+0x400] ;  /* 0x000400005734083b */ /* 0x0006680000000200 */
[----:B------:R3:W1:Y:S02]  /*a2a0*/  @P0 LDSM.16.M88.4 R56, [R2+0x400] ;  /* 0x000400000238083b */ /* 0x0006640000000200 */
.L_x_163:
[----:B------:R-:W-:Y:S05]  /*a2b0*/  BSYNC B1 ;  /* 0x0000000000017941 */ /* 0x000fea0003800000 */
.L_x_162:
[----:B---3--:R-:W-:Y:S05]  /*a2c0*/  VIADD R0, R25, 0xe0 ;  /* 0x000000e019007836 */ /* 0x008fea0000000000 */
[----:B------:R-:W-:Y:S04]  /*a2d0*/  SHF.R.U32.HI R0, RZ, 0x15, R0 ;  /* 0x00000015ff007819 */ /* 0x000fe80000011600 */
[----:B------:R-:W-:Y:S11]  /*a2e0*/  LOP3.LUT P0, RZ, R0, 0x3, R65, 0x48, !PT ;  /* 0x0000000300ff7812 */ /* 0x000ff60007804841 */
[----:B------:R-:W-:Y:S02]  /*a2f0*/  @!UPT UIADD3 URZ, UPT, UPT, URZ, URZ, URZ ;  /* 0x000000fffffff290 */ /* 0x000fe4000fffe0ff */
[----:B------:R-:W-:Y:S05]  /*a300*/  @!P0 BRA `(.L_x_167) ;  /* 0x0000000000408947 */ /* 0x000fea0003800000 */
[----:B------:R-:W3:Y:S01]  /*a310*/  LDCU.64 UR8, c[0x4][0x70] ;  /* 0x01000e00ff0877ac */ /* 0x000ee20008000a00 */
[----:B------:R-:W-:Y:S01]  /*a320*/  MOV R3, 0x0 ;  /* 0x0000000000037802 */ /* 0x000fe20000000f00 */
[----:B------:R-:W-:Y:S02]  /*a330*/  HFMA2 R12, -RZ, RZ, 0, 5.9604644775390625e-08 ;  /* 0x00000001ff0c7431 */ /* 0x000fe400000001ff */
[----:B------:R-:W-:Y:S02]  /*a340*/  IMAD.MOV.U32 R8, RZ, RZ, 0x192 ;  /* 0x00000192ff087424 */ /* 0x000fe400078e00ff */
[----:B------:R-:W-:Y:S01]  /*a350*/  IMAD.MOV.U32 R13, RZ, RZ, RZ ;  /* 0x000000ffff0d7224 */ /* 0x000fe200078e00ff */
[----:B------:R-:W5:Y:S01]  /*a360*/  LDCU.64 UR6, c[0x4][0x78] ;  /* 0x01000f00ff0677ac */ /* 0x000f620008000a00 */
[----:B------:R-:W1:Y:S01]  /*a370*/  LDC.64 R2, c[0x4][R3] ;  /* 0x0100000003027b82 */ /* 0x000e620000000a00 */
[----:B------:R-:W2:Y:S01]  /*a380*/  LDCU.64 UR4, c[0x4][0x10] ;  /* 0x01000200ff0477ac */ /* 0x000ea20008000a00 */
[----:B---3--:R-:W-:Y:S01]  /*a390*/  MOV R5, UR9 ;  /* 0x0000000900057c02 */ /* 0x008fe20008000f00 */
[----:B------:R-:W-:Y:S01]  /*a3a0*/  IMAD.U32 R4, RZ, RZ, UR8 ;  /* 0x00000008ff047e24 */ /* 0x000fe2000f8e00ff */
[----:B-----5:R-:W-:Y:S01]  /*a3b0*/  MOV R7, UR7 ;  /* 0x0000000700077c02 */ /* 0x020fe20008000f00 */
[----:B------:R-:W-:Y:S01]  /*a3c0*/  IMAD.U32 R6, RZ, RZ, UR6 ;  /* 0x00000006ff067e24 */ /* 0x000fe2000f8e00ff */
[----:B--2---:R-:W-:Y:S01]  /*a3d0*/  MOV R11, UR5 ;  /* 0x00000005000b7c02 */ /* 0x004fe20008000f00 */
[----:B------:R-:W-:Y:S02]  /*a3e0*/  IMAD.U32 R10, RZ, RZ, UR4 ;  /* 0x00000004ff0a7e24 */ /* 0x000fe4000f8e00ff */
[----:B------:R-:W-:Y:S07]  /*a3f0*/  LEPC R20, `(.L_x_167) ;  /* 0x000000001014794e */ /* 0x000fee0000000000 */
[----:B-1--4-:R-:W-:Y:S05]  /*a400*/  CALL.ABS.NOINC R2 ;  /* 0x0000000002007343 */ /* 0x012fea0003c00000 */
.L_x_167:
[----:B------:R-:W-:Y:S01]  /*a410*/  ISETP.NE.AND P0, PT, R76, RZ, PT ;  /* 0x000000ff4c00720c */ /* 0x000fe20003f05270 */
[----:B------:R-:W-:Y:S05]  /*a420*/  WARPSYNC.ALL ;  /* 0x0000000000007948 */ /* 0x000fea0003800000 */
[----:B------:R-:W-:Y:S01]  /*a430*/  R2UR UR4, R25 ;  /* 0x00000000190472ca */ /* 0x000fe200000e0000 */
[----:B------:R-:W-:Y:S11]  /*a440*/  BSSY.RECONVERGENT B0, `(.L_x_168) ;  /* 0x000003e000007945 */ /* 0x000ff60003800200 */
[----:B------:R-:W-:Y:S01]  /*a450*/  @!UPT UIADD3 URZ, UPT, UPT, URZ, URZ, URZ ;  /* 0x000000fffffff290 */ /* 0x000fe2000fffe0ff */
[----:B------:R-:W3:Y:S01]  /*a460*/  LDTM.16dp128bit.x8 R4, tmem[UR4+0xe0] ;  /* 0x0000e004000479ee */ /* 0x000ee20008180000 */
[----:B------:R-:W-:Y:S01]  /*a470*/  R2UR UR4, R86 ;  /* 0x00000000560472ca */ /* 0x000fe200000e0000 */
[----:B------:R-:W-:Y:S11]  /*a480*/  NOP ;  /* 0x0000000000007918 */ /* 0x000ff60000000000 */
[----:B------:R-:W-:Y:S01]  /*a490*/  @!UPT UIADD3 URZ, UPT, UPT, URZ, URZ, URZ ;  /* 0x000000fffffff290 */ /* 0x000fe2000fffe0ff */
[----:B------:R-:W-:Y:S04]  /*a4a0*/  UIADD3 UR4, UPT, UPT, UR4, 0xb0, URZ ;  /* 0x000000b004047890 */ /* 0x000fe8000fffe0ff */
[----:B------:R-:W-:Y:S01]  /*a4b0*/  UPRMT UR4, UR52, 0x654, UR4 ;  /* 0x0000065434047896 */ /* 0x000fe20008000004 */
[C---:B---3--:R-:W-:Y:S01]  /*a4c0*/  FMUL R3, R24.reuse, R4 ;  /* 0x0000000418037220 */ /* 0x048fe20000400000 */
[C---:B------:R-:W-:Y:S01]  /*a4d0*/  FMUL R0, R24.reuse, R5 ;  /* 0x0000000518007220 */ /* 0x040fe20000400000 */
[----:B------:R-:W-:Y:S06]  /*a4e0*/  FMUL R5, R24, R6 ;  /* 0x0000000618057220 */ /* 0x000fec0000400000 */
[----:B------:R-:W-:Y:S01]  /*a4f0*/  SYNCS.ARRIVE.TRANS64.RED.A1T0 RZ, [UR4], RZ ;  /* 0x000000ffffff79a7 */ /* 0x000fe20008100404 */
[C---:B-1--4-:R-:W-:Y:S01]  /*a500*/  FFMA R28, R26.reuse, R44, R3 ;  /* 0x0000002c1a1c7223 */ /* 0x052fe20000000003 */
[----:B------:R-:W-:Y:S01]  /*a510*/  FFMA R29, R26, R45, R0 ;  /* 0x0000002d1a1d7223 */ /* 0x000fe20000000000 */
        /* <DEDUP_REMOVED lines=36> */
[----:B---3--:R-:W3:Y:S02]  /*a760*/  FENCE.VIEW.ASYNC.S ;  /* 0x00000000000073c6 */ /* 0x008ee40000000000 */
[----:B---3--:R-:W-:Y:S06]  /*a770*/  BAR.SYNC.DEFER_BLOCKING 0x1, 0x80 ;  /* 0x0042000000007b1d */ /* 0x008fec0000010000 */
        /* <DEDUP_REMOVED lines=9> */
[----:B---3--:R-:W-:Y:S04]  /*a810*/  DEPBAR.LE SB0, 0x1 ;  /* 0x000080400000791a */ /* 0x008fe80000000000 */
.L_x_169:
[----:B------:R-:W-:Y:S05]  /*a820*/  BSYNC.RECONVERGENT B0 ;  /* 0x0000000000007941 */ /* 0x000fea0003800200 */
.L_x_168:
[----:B------:R-:W-:Y:S01]  /*a830*/  BAR.SYNC.DEFER_BLOCKING 0x1, 0x80 ;  /* 0x0042000000007b1d */ /* 0x000fe20000010000 */
[----:B------:R-:W-:Y:S01]  /*a840*/  UISETP.NE.AND UP0, UPT, UR53, -0x8, UPT ;  /* 0xfffffff83500788c */ /* 0x000fe2000bf05270 */
[----:B------:R-:W-:Y:S08]  /*a850*/  IADD3 R0, PT, PT, R22, 0x1, RZ ;  /* 0x0000000116007810 */ /* 0x000ff00007ffe0ff */
[----:B------:R-:W-:Y:S05]  /*a860*/  BRA.U !UP0, `(.L_x_170) ;  /* 0x0000000108287547 */ /* 0x000fea000b800000 */
[----:B------:R-:W-:Y:S01]  /*a870*/  ISETP.NE.AND P0, PT, R81, RZ, PT ;  /* 0x000000ff5100720c */ /* 0x000fe20003f05270 */
[----:B------:R-:W-:Y:S01]  /*a880*/  IMAD.U32 R3, RZ, RZ, UR47 ;  /* 0x0000002fff037e24 */ /* 0x000fe2000f8e00ff */
[----:B------:R-:W-:Y:S01]  /*a890*/  UIADD3 UR4, UPT, UPT, UR47, 0x1, URZ ;  /* 0x000000012f047890 */ /* 0x000fe2000fffe0ff */
[----:B------:R-:W-:Y:S03]  /*a8a0*/  IMAD.U32 R2, RZ, RZ, UR52 ;  /* 0x00000034ff027e24 */ /* 0x000fe6000f8e00ff */
[----:B------:R-:W-:Y:S04]  /*a8b0*/  UISETP.NE.AND UP0, UPT, UR4, 0x4, UPT ;  /* 0x000000040400788c */ /* 0x000fe8000bf05270 */
[----:B------:R-:W-:Y:S03]  /*a8c0*/  USEL UR47, UR4, URZ, UP0 ;  /* 0x000000ff042f7287 */ /* 0x000fe60008000000 */
[----:B------:R-:W-:Y:S05]  /*a8d0*/  @P0 LEA R3, R3, UR43, 0x3 ;  /* 0x0000002b03030c11 */ /* 0x000fea000f8e18ff */
[----:B------:R-:W-:Y:S05]  /*a8e0*/  @P0 VIADD R3, R3, 0x40 ;  /* 0x0000004003030836 */ /* 0x000fea0000000000 */
[----:B------:R-:W-:Y:S04]  /*a8f0*/  @P0 PRMT R2, R2, 0x654, R3 ;  /* 0x0000065402020816 */ /* 0x000fe80000000003 */
[----:B------:R3:W-:Y:S03]  /*a900*/  @P0 SYNCS.ARRIVE.TRANS64.RED.A1T0 RZ, [R2+URZ], RZ ;  /* 0x000000ff02ff09a7 */ /* 0x0007e600081004ff */
.L_x_170:
[----:B------:R-:W-:Y:S01]  /*a910*/  R2UR UR6, R80 ;  /* 0x00000000500672ca */ /* 0x000fe200000e0000 */
[----:B------:R-:W-:Y:S01]  /*a920*/  UIADD3 UR53, UPT, UPT, UR53, 0x8, URZ ;  /* 0x0000000835357890 */ /* 0x000fe2000fffe0ff */
[----:B------:R-:W-:Y:S02]  /*a930*/  R2UR UR5, R66 ;  /* 0x00000000420572ca */ /* 0x000fe400000e0000 */
[----:B------:R-:W-:Y:S02]  /*a940*/  R2UR UR4, R67 ;  /* 0x00000000430472ca */ /* 0x000fe400000e0000 */
[----:B------:R-:W-:Y:S02]  /*a950*/  R2UR UR36, R79 ;  /* 0x000000004f2472ca */ /* 0x000fe400000e0000 */
[----:B------:R-:W-:Y:S02]  /*a960*/  ISETP.NE.AND P0, PT, R71, 0x2, PT ;  /* 0x000000024700780c */ /* 0x000fe40003f05270 */
[----:B------:R-:W-:Y:S02]  /*a970*/  ISETP.NE.AND P1, PT, R0, 0x4, PT ;  /* 0x000000040000780c */ /* 0x000fe40003f25270 */
[----:B------:R-:W-:Y:S01]  /*a980*/  SEL R3, RZ, 0x1, P0 ;  /* 0x00000001ff037807 */ /* 0x000fe20000000000 */
[----:B------:R-:W-:Y:S01]  /*a990*/  UISETP.NE.AND UP0, UPT, UR6, URZ, UPT ;  /* 0x000000ff0600728c */ /* 0x000fe2000bf05270 */
[----:B---3--:R-:W-:Y:S01]  /*a9a0*/  SEL R2, RZ, 0x1, P1 ;  /* 0x00000001ff027807 */ /* 0x008fe20000800000 */
[----:B------:R-:W-:Y:S01]  /*a9b0*/  UIADD3 UR20, UPT, UPT, UR37, UR5, URZ ;  /* 0x0000000525147290 */ /* 0x000fe2000fffe0ff */
[----:B------:R-:W-:Y:S01]  /*a9c0*/  LOP3.LUT R72, R72, R3, RZ, 0x3c, !PT ;  /* 0x0000000348487212 */ /* 0x000fe200078e3cff */
[----:B------:R-:W-:Y:S01]  /*a9d0*/  UIADD3 UR16, UPT, UPT, UR38, UR4, URZ ;  /* 0x0000000426107290 */ /* 0x000fe2000fffe0ff */
[----:B------:R-:W-:Y:S02]  /*a9e0*/  LOP3.LUT R73, R73, R2, RZ, 0x3c, !PT ;  /* 0x0000000249497212 */ /* 0x000fe400078e3cff */
[----:B------:R-:W-:Y:S02]  /*a9f0*/  SEL R71, R71, RZ, P0 ;  /* 0x000000ff47477207 */ /* 0x000fe40000000000 */
[----:B------:R-:W-:Y:S01]  /*aa00*/  SEL R22, R0, RZ, P1 ;  /* 0x000000ff00167207 */ /* 0x000fe20000800000 */
[----:B------:R-:W-:Y:S06]  /*aa10*/  BRA.U UP0, `(.L_x_171) ;  /* 0xffffffb100cc7547 */ /* 0x000fec000b83ffff */
[----:B------:R-:W-:-:S13]  /*aa20*/  R2UR UR4, R68 ;  /* 0x00000000440472ca */ /* 0x000fda00000e0000 */
[----:B------:R-:W-:-:S09]  /*aa30*/  UISETP.NE.AND UP0, UPT, UR4, URZ, UPT ;  /* 0x000000ff0400728c */ /* 0x000fd2000bf05270 */
[----:B------:R-:W-:Y:S05]  /*aa40*/  BRA.U !UP0, `(.L_x_172) ;  /* 0x0000000108487547 */ /* 0x000fea000b800000 */
[----:B------:R-:W3:Y:S02]  /*aa50*/  LDCU.64 UR4, c[0x0][0x890] ;  /* 0x00011200ff0477ac */ /* 0x000ee40008000a00 */
[----:B---3--:R-:W-:-:S04]  /*aa60*/  UISETP.NE.U32.AND UP0, UPT, UR4, URZ, UPT ;  /* 0x000000ff0400728c */ /* 0x008fc8000bf05070 */
[----:B------:R-:W-:-:S09]  /*aa70*/  UISETP.NE.AND.EX UP0, UPT, UR5, URZ, UPT, UP0 ;  /* 0x000000ff0500728c */ /* 0x000fd2000bf05300 */
[----:B------:R-:W-:Y:S05]  /*aa80*/  BRA.U UP0, `(.L_x_173) ;  /* 0x00000001000c7547 */ /* 0x000fea000b800000 */
[----:B------:R-:W-:-:S13]  /*aa90*/  FSETP.NEU.AND P0, PT, R26, RZ, PT ;  /* 0x000000ff1a00720b */ /* 0x000fda0003f0d000 */
[----:B------:R-:W-:Y:S05]  /*aaa0*/  @!P0 EXIT ;  /* 0x000000000000894d */ /* 0x000fea0003800000 */
[----:B------:R-:W-:Y:S05]  /*aab0*/  BRA `(.L_x_172) ;  /* 0x00000000002c7947 */ /* 0x000fea0003800000 */
.L_x_173:
[----:B------:R-:W-:Y:S01]  /*aac0*/  ISETP.NE.AND P0, PT, R70, RZ, PT ;  /* 0x000000ff4600720c */ /* 0x000fe20003f05270 */
[----:B------:R-:W-:-:S12]  /*aad0*/  BSSY.RECONVERGENT B0, `(.L_x_172) ;  /* 0x0000009000007945 */ /* 0x000fd80003800200 */
[----:B------:R-:W-:Y:S05]  /*aae0*/  @P0 BRA `(.L_x_174) ;  /* 0x0000000000140947 */ /* 0x000fea0003800000 */
[----:B------:R-:W3:Y:S02]  /*aaf0*/  LDCU.64 UR4, c[0x0][0x888] ;  /* 0x00011100ff0477ac */ /* 0x000ee40008000a00 */
[----:B---3--:R-:W-:-:S04]  /*ab00*/  ISETP.NE.U32.AND P0, PT, RZ, UR4, PT ;  /* 0x00000004ff007c0c */ /* 0x008fc8000bf05070 */
[----:B------:R-:W-:-:S13]  /*ab10*/  ISETP.NE.AND.EX P0, PT, RZ, UR5, PT, P0 ;  /* 0x00000005ff007c0c */ /* 0x000fda000bf05300 */
[----:B------:R-:W-:Y:S05]  /*ab20*/  @!P0 EXIT ;  /* 0x000000000000894d */ /* 0x000fea0003800000 */
[----:B------:R-:W-:Y:S05]  /*ab30*/  BRA `(.L_x_175) ;  /* 0x0000000000087947 */ /* 0x000fea0003800000 */
.L_x_174:
[----:B------:R-:W-:-:S13]  /*ab40*/  FSETP.NEU.AND P0, PT, R26, RZ, PT ;  /* 0x000000ff1a00720b */ /* 0x000fda0003f0d000 */
[----:B------:R-:W-:Y:S05]  /*ab50*/  @!P0 EXIT ;  /* 0x000000000000894d */ /* 0x000fea0003800000 */
.L_x_175:
[----:B------:R-:W-:Y:S05]  /*ab60*/  BSYNC.RECONVERGENT B0 ;  /* 0x0000000000007941 */ /* 0x000fea0003800200 */
.L_x_172:
[----:B------:R-:W-:Y:S01]  /*ab70*/  ULEA UR4, UR47, UR43, 0x3 ;  /* 0x0000002b2f047291 */ /* 0x000fe2000f8e18ff */
[----:B------:R-:W-:-:S04]  /*ab80*/  DEPBAR.LE SB0, 0x0 ;  /* 0x000080000000791a */ /* 0x000fc80000000000 */
[----:B------:R-:W-:-:S04]  /*ab90*/  UIADD3 UR4, UPT, UPT, UR4, 0x40, URZ ;  /* 0x0000004004047890 */ /* 0x000fc8000fffe0ff */
[----:B------:R-:W-:-:S09]  /*aba0*/  UPRMT UR4, UR52, 0x654, UR4 ;  /* 0x0000065434047896 */ /* 0x000fd20008000004 */
[----:B------:R-:W-:Y:S01]  /*abb0*/  SYNCS.ARRIVE.TRANS64.RED.A1T0 RZ, [UR4], RZ ;  /* 0x000000ffffff79a7 */ /* 0x000fe20008100404 */
[----:B------:R-:W-:Y:S05]  /*abc0*/  EXIT ;  /* 0x000000000000794d */ /* 0x000fea0003800000 */
.L_x_24:
[----:B---3--:R3:W4:Y:S02]  /*abd0*/  SYNCS.PHASECHK.TRANS64.TRYWAIT P0, [R3+URZ+0xe0], R2 ;  /* 0x0000e002030075a7 */ /* 0x00872400080011ff */
[----:B----4-:R-:W-:Y:S05]  /*abe0*/  @!P0 NANOSLEEP.SYNCS 0x989680 ;  /* 0x009896800000895d */ /* 0x010fea0003900000 */
[----:B------:R-:W4:Y:S02]  /*abf0*/  @!P0 SYNCS.PHASECHK.TRANS64 P0, [R3+URZ+0xe0], R2 ;  /* 0x0000e002030085a7 */ /* 0x000f2400080010ff */
[----:B----4-:R-:W-:Y:S05]  /*ac00*/  @!P0 BRA `(.L_x_24) ;  /* 0xfffffffc00f08947 */ /* 0x010fea000383ffff */
[----:B------:R-:W-:Y:S05]  /*ac10*/  BRA `(.L_x_176) ;  /* 0xffffff6c009c7947 */ /* 0x000fea000383ffff */
.L_x_27:
[----:B--2---:R-:W-:-:S07]  /*ac20*/  MOV R0, UR33 ;  /* 0x0000002100007c02 */ /* 0x004fce0008000f00 */
.L_x_177:
[----:B--2---:R2:W3:Y:S02]  /*ac30*/  SYNCS.PHASECHK.TRANS64.TRYWAIT P0, [R0+URZ+0x10], R3 ;  /* 0x00001003000075a7 */ /* 0x0044e400080011ff */
[----:B---3--:R-:W-:Y:S05]  /*ac40*/  @!P0 NANOSLEEP.SYNCS 0x989680 ;  /* 0x009896800000895d */ /* 0x008fea0003900000 */
[----:B------:R-:W3:Y:S02]  /*ac50*/  @!P0 SYNCS.PHASECHK.TRANS64 P0, [R0+URZ+0x10], R3 ;  /* 0x00001003000085a7 */ /* 0x000ee400080010ff */
[----:B---3--:R-:W-:Y:S05]  /*ac60*/  @!P0 BRA `(.L_x_177) ;  /* 0xfffffffc00f08947 */ /* 0x008fea000383ffff */
[----:B------:R-:W-:Y:S05]  /*ac70*/  BRA `(.L_x_26) ;  /* 0xffffff6c00e87947 */ /* 0x000fea000383ffff */
.L_x_36:
[----:B-1----:R-:W-:-:S07]  /*ac80*/  MOV R0, UR33 ;  /* 0x0000002100007c02 */ /* 0x002fce0008000f00 */
.L_x_178:
[----:B-1----:R1:W2:Y:S02]  /*ac90*/  SYNCS.PHASECHK.TRANS64.TRYWAIT P0, [R0+URZ+0x10], R3 ;  /* 0x00001003000075a7 */ /* 0x0022a400080011ff */
[----:B--2---:R-:W-:Y:S05]  /*aca0*/  @!P0 NANOSLEEP.SYNCS 0x989680 ;  /* 0x009896800000895d */ /* 0x004fea0003900000 */
[----:B------:R-:W2:Y:S02]  /*acb0*/  @!P0 SYNCS.PHASECHK.TRANS64 P0, [R0+URZ+0x10], R3 ;  /* 0x00001003000085a7 */ /* 0x000ea400080010ff */
[----:B--2---:R-:W-:Y:S05]  /*acc0*/  @!P0 BRA `(.L_x_178) ;  /* 0xfffffffc00f08947 */ /* 0x004fea000383ffff */
[----:B------:R-:W-:Y:S05]  /*acd0*/  BRA `(.L_x_35) ;  /* 0xffffff7000f47947 */ /* 0x000fea000383ffff */
.L_x_43:
[----:B-1----:R1:W4:Y:S02]  /*ace0*/  SYNCS.PHASECHK.TRANS64.TRYWAIT P0, [R3+URZ+0x70], R0 ;  /* 0x00007000030075a7 */ /* 0x00232400080011ff */
[----:B----4-:R-:W-:Y:S05]  /*acf0*/  @!P0 NANOSLEEP.SYNCS 0x989680 ;  /* 0x009896800000895d */ /* 0x010fea0003900000 */
[----:B------:R-:W4:Y:S02]  /*ad00*/  @!P0 SYNCS.PHASECHK.TRANS64 P0, [R3+URZ+0x70], R0 ;  /* 0x00007000030085a7 */ /* 0x000f2400080010ff */
[----:B----4-:R-:W-:Y:S05]  /*ad10*/  @!P0 BRA `(.L_x_43) ;  /* 0xfffffffc00f08947 */ /* 0x010fea000383ffff */
[----:B------:R-:W-:Y:S05]  /*ad20*/  BRA `(.L_x_179) ;  /* 0xffffff7400e07947 */ /* 0x000fea000383ffff */
.L_x_47:
[----:B-1----:R-:W-:-:S07]  /*ad30*/  MOV R0, UR4 ;  /* 0x0000000400007c02 */ /* 0x002fce0008000f00 */
.L_x_180:
[----:B-1----:R1:W2:Y:S02]  /*ad40*/  SYNCS.PHASECHK.TRANS64.TRYWAIT P0, [R0+URZ], R3 ;  /* 0x00000003000075a7 */ /* 0x0022a400080011ff */
[----:B--2---:R-:W-:Y:S05]  /*ad50*/  @!P0 NANOSLEEP.SYNCS 0x989680 ;  /* 0x009896800000895d */ /* 0x004fea0003900000 */
[----:B------:R-:W2:Y:S02]  /*ad60*/  @!P0 SYNCS.PHASECHK.TRANS64 P0, [R0+URZ], R3 ;  /* 0x00000003000085a7 */ /* 0x000ea400080010ff */
[----:B--2---:R-:W-:Y:S05]  /*ad70*/  @!P0 BRA `(.L_x_180) ;  /* 0xfffffffc00f08947 */ /* 0x004fea000383ffff */
[----:B------:R-:W-:Y:S05]  /*ad80*/  BRA `(.L_x_181) ;  /* 0xffffff7c008c7947 */ /* 0x000fea000383ffff */
.L_x_50:
[----:B--2---:R2:W3:Y:S02]  /*ad90*/  SYNCS.PHASECHK.TRANS64.TRYWAIT P0, [R2+URZ+0xd0], R5 ;  /* 0x0000d005020075a7 */ /* 0x0044e400080011ff */
[----:B---3--:R-:W-:Y:S05]  /*ada0*/  @!P0 NANOSLEEP.SYNCS 0x989680 ;  /* 0x009896800000895d */ /* 0x008fea0003900000 */
[----:B------:R-:W3:Y:S02]  /*adb0*/  @!P0 SYNCS.PHASECHK.TRANS64 P0, [R2+URZ+0xd0], R5 ;  /* 0x0000d005020085a7 */ /* 0x000ee400080010ff */
[----:B---3--:R-:W-:Y:S05]  /*adc0*/  @!P0 BRA `(.L_x_50) ;  /* 0xfffffffc00f08947 */ /* 0x008fea000383ffff */
[----:B------:R-:W-:Y:S05]  /*add0*/  BRA `(.L_x_182) ;  /* 0xffffff7c00e87947 */ /* 0x000fea000383ffff */
.L_x_51:
[----:B------:R-:W-:-:S07]  /*ade0*/  MOV R2, UR4 ;  /* 0x0000000400027c02 */ /* 0x000fce0008000f00 */
.L_x_183:
[----:B--2---:R2:W3:Y:S02]  /*adf0*/  SYNCS.PHASECHK.TRANS64.TRYWAIT P0, [R2+URZ+0x80], R5 ;  /* 0x00008005020075a7 */ /* 0x0044e400080011ff */
[----:B---3--:R-:W-:Y:S05]  /*ae00*/  @!P0 NANOSLEEP.SYNCS 0x989680 ;  /* 0x009896800000895d */ /* 0x008fea0003900000 */
[----:B------:R-:W3:Y:S02]  /*ae10*/  @!P0 SYNCS.PHASECHK.TRANS64 P0, [R2+URZ+0x80], R5 ;  /* 0x00008005020085a7 */ /* 0x000ee400080010ff */
[----:B---3--:R-:W-:Y:S05]  /*ae20*/  @!P0 BRA `(.L_x_183) ;  /* 0xfffffffc00f08947 */ /* 0x008fea000383ffff */
[----:B------:R-:W-:Y:S05]  /*ae30*/  BRA `(.L_x_184) ;  /* 0xffffff7c00f87947 */ /* 0x000fea000383ffff */
.L_x_52:
[----:B--2---:R2:W3:Y:S02]  /*ae40*/  SYNCS.PHASECHK.TRANS64.TRYWAIT P1, [R2+URZ+0x70], R5 ;  /* 0x00007005020075a7 */ /* 0x0044e400080211ff */
[----:B---3--:R-:W-:Y:S05]  /*ae50*/  @!P1 NANOSLEEP.SYNCS 0x989680 ;  /* 0x009896800000995d */ /* 0x008fea0003900000 */
[----:B------:R-:W3:Y:S02]  /*ae60*/  @!P1 SYNCS.PHASECHK.TRANS64 P1, [R2+URZ+0x70], R5 ;  /* 0x00007005020095a7 */ /* 0x000ee400080210ff */
[----:B---3--:R-:W-:Y:S05]  /*ae70*/  @!P1 BRA `(.L_x_52) ;  /* 0xfffffffc00f09947 */ /* 0x008fea000383ffff */
[----:B------:R-:W-:Y:S05]  /*ae80*/  BRA `(.L_x_185) ;  /* 0xffffff8000287947 */ /* 0x000fea000383ffff */
.L_x_55:
[----:B------:R-:W-:-:S07]  /*ae90*/  MOV R0, UR4 ;  /* 0x0000000400007c02 */ /* 0x000fce0008000f00 */
.L_x_186:
[----:B--2---:R2:W3:Y:S02]  /*aea0*/  SYNCS.PHASECHK.TRANS64.TRYWAIT P0, [R0+URZ+0x80], R3 ;  /* 0x00008003000075a7 */ /* 0x0044e400080011ff */
[----:B---3--:R-:W-:Y:S05]  /*aeb0*/  @!P0 NANOSLEEP.SYNCS 0x989680 ;  /* 0x009896800000895d */ /* 0x008fea0003900000 */
[----:B------:R-:W3:Y:S02]  /*aec0*/  @!P0 SYNCS.PHASECHK.TRANS64 P0, [R0+URZ+0x80], R3 ;  /* 0x00008003000085a7 */ /* 0x000ee400080010ff */
[----:B---3--:R-:W-:Y:S05]  /*aed0*/  @!P0 BRA `(.L_x_186) ;  /* 0xfffffffc00f08947 */ /* 0x008fea000383ffff */
[----:B------:R-:W-:Y:S05]  /*aee0*/  BRA `(.L_x_54) ;  /* 0xffffff80007c7947 */ /* 0x000fea000383ffff */
.L_x_62:
[----:B-1----:R1:W2:Y:S02]  /*aef0*/  SYNCS.PHASECHK.TRANS64.TRYWAIT P1, [R0+URZ+0x70], R5 ;  /* 0x00007005000075a7 */ /* 0x0022a400080211ff */
[----:B--2---:R-:W-:Y:S05]  /*af00*/  @!P1 NANOSLEEP.SYNCS 0x989680 ;  /* 0x009896800000995d */ /* 0x004fea0003900000 */
[----:B------:R-:W2:Y:S02]  /*af10*/  @!P1 SYNCS.PHASECHK.TRANS64 P1, [R0+URZ+0x70], R5 ;  /* 0x00007005000095a7 */ /* 0x000ea400080210ff */
[----:B--2---:R-:W-:Y:S05]  /*af20*/  @!P1 BRA `(.L_x_62) ;  /* 0xfffffffc00f09947 */ /* 0x004fea000383ffff */
[----:B------:R-:W-:Y:S05]  /*af30*/  BRA `(.L_x_187) ;  /* 0xffffff8800107947 */ /* 0x000fea000383ffff */
.L_x_63:
[----:B------:R-:W-:-:S07]  /*af40*/  MOV R3, UR46 ;  /* 0x0000002e00037c02 */ /* 0x000fce0008000f00 */
.L_x_188:
[----:B-1----:R1:W2:Y:S02]  /*af50*/  SYNCS.PHASECHK.TRANS64.TRYWAIT P0, [R3+URZ+0xb0], R0 ;  /* 0x0000b000030075a7 */ /* 0x0022a400080011ff */
[----:B--2---:R-:W-:Y:S05]  /*af60*/  @!P0 NANOSLEEP.SYNCS 0x989680 ;  /* 0x009896800000895d */ /* 0x004fea0003900000 */
[----:B------:R-:W2:Y:S02]  /*af70*/  @!P0 SYNCS.PHASECHK.TRANS64 P0, [R3+URZ+0xb0], R0 ;  /* 0x0000b000030085a7 */ /* 0x000ea400080010ff */
[----:B--2---:R-:W-:Y:S05]  /*af80*/  @!P0 BRA `(.L_x_188) ;  /* 0xfffffffc00f08947 */ /* 0x004fea000383ffff */
[----:B------:R-:W-:Y:S05]  /*af90*/  BRA `(.L_x_189) ;  /* 0xffffff8800607947 */ /* 0x000fea000383ffff */
.L_x_66:
[----:B------:R-:W-:Y:S07]  /*afa0*/  MOV R0, UR7 ;  /* 0x0000000700007c02 */ /* 0x000fee0008000f00 */
.L_x_190:
[----:B-1----:R1:W2:Y:S02]  /*afb0*/  SYNCS.PHASECHK.TRANS64.TRYWAIT P0, [R0+URZ], R3 ;  /* 0x00000003000075a7 */ /* 0x0022a400080011ff */
[----:B--2---:R-:W-:Y:S05]  /*afc0*/  @!P0 NANOSLEEP.SYNCS 0x989680 ;  /* 0x009896800000895d */ /* 0x004fea0003900000 */
[----:B------:R-:W2:Y:S02]  /*afd0*/  @!P0 SYNCS.PHASECHK.TRANS64 P0, [R0+URZ], R3 ;  /* 0x00000003000085a7 */ /* 0x000ea400080010ff */
[----:B--2---:R-:W-:Y:S05]  /*afe0*/  @!P0 BRA `(.L_x_190) ;  /* 0xfffffffc00f08947 */ /* 0x004fea000383ffff */
[----:B------:R-:W-:Y:S05]  /*aff0*/  BRA `(.L_x_65) ;  /* 0xffffff88007c7947 */ /* 0x000fea000383ffff */
.L_x_69:
[----:B------:R-:W-:-:S07]  /*b000*/  MOV R0, UR4 ;  /* 0x0000000400007c02 */ /* 0x000fce0008000f00 */
.L_x_191:
[----:B--2---:R2:W4:Y:S02]  /*b010*/  SYNCS.PHASECHK.TRANS64.TRYWAIT P0, [R0+URZ], R3 ;  /* 0x00000003000075a7 */ /* 0x00452400080011ff */
[----:B----4-:R-:W-:Y:S05]  /*b020*/  @!P0 NANOSLEEP.SYNCS 0x989680 ;  /* 0x009896800000895d */ /* 0x010fea0003900000 */
[----:B------:R-:W4:Y:S02]  /*b030*/  @!P0 SYNCS.PHASECHK.TRANS64 P0, [R0+URZ], R3 ;  /* 0x00000003000085a7 */ /* 0x000f2400080010ff */
[----:B----4-:R-:W-:Y:S05]  /*b040*/  @!P0 BRA `(.L_x_191) ;  /* 0xfffffffc00f08947 */ /* 0x010fea000383ffff */
[----:B------:R-:W-:Y:S05]  /*b050*/  BRA `(.L_x_192) ;  /* 0xffffff8c00a87947 */ /* 0x000fea000383ffff */
.L_x_70:
[----:B------:R-:W-:-:S07]  /*b060*/  MOV R0, UR5 ;  /* 0x0000000500007c02 */ /* 0x000fce0008000f00 */
.L_x_193:
[----:B-1----:R1:W2:Y:S02]  /*b070*/  SYNCS.PHASECHK.TRANS64.TRYWAIT P0, [R0+URZ], R3 ;  /* 0x00000003000075a7 */ /* 0x0022a400080011ff */
[----:B--2---:R-:W-:Y:S05]  /*b080*/  @!P0 NANOSLEEP.SYNCS 0x989680 ;  /* 0x009896800000895d */ /* 0x004fea0003900000 */
[----:B------:R-:W2:Y:S02]  /*b090*/  @!P0 SYNCS.PHASECHK.TRANS64 P0, [R0+URZ], R3 ;  /* 0x00000003000085a7 */ /* 0x000ea400080010ff */
[----:B--2---:R-:W-:Y:S05]  /*b0a0*/  @!P0 BRA `(.L_x_193) ;  /* 0xfffffffc00f08947 */ /* 0x004fea000383ffff */
[----:B------:R-:W-:Y:S05]  /*b0b0*/  BRA `(.L_x_194) ;  /* 0xffffff8c00b47947 */ /* 0x000fea000383ffff */
.L_x_71:
[----:B------:R-:W-:-:S07]  /*b0c0*/  MOV R0, UR5 ;  /* 0x0000000500007c02 */ /* 0x000fce0008000f00 */
.L_x_195:
[----:B-1----:R1:W2:Y:S02]  /*b0d0*/  SYNCS.PHASECHK.TRANS64.TRYWAIT P0, [R0+URZ], R3 ;  /* 0x00000003000075a7 */ /* 0x0022a400080011ff */
[----:B--2---:R-:W-:Y:S05]  /*b0e0*/  @!P0 NANOSLEEP.SYNCS 0x989680 ;  /* 0x009896800000895d */ /* 0x004fea0003900000 */
[----:B------:R-:W2:Y:S02]  /*b0f0*/  @!P0 SYNCS.PHASECHK.TRANS64 P0, [R0+URZ], R3 ;  /* 0x00000003000085a7 */ /* 0x000ea400080010ff */
[----:B--2---:R-:W-:Y:S05]  /*b100*/  @!P0 BRA `(.L_x_195) ;  /* 0xfffffffc00f08947 */ /* 0x004fea000383ffff */
[----:B------:R-:W-:Y:S05]  /*b110*/  BRA `(.L_x_196) ;  /* 0xffffff8c00c07947 */ /* 0x000fea000383ffff */
.L_x_72:
[----:B------:R-:W-:-:S07]  /*b120*/  MOV R0, UR4 ;  /* 0x0000000400007c02 */ /* 0x000fce0008000f00 */
.L_x_197:
[----:B-1----:R1:W2:Y:S02]  /*b130*/  SYNCS.PHASECHK.TRANS64.TRYWAIT P0, [R0+URZ], R3 ;  /* 0x00000003000075a7 */ /* 0x0022a400080011ff */
[----:B--2---:R-:W-:Y:S05]  /*b140*/  @!P0 NANOSLEEP.SYNCS 0x989680 ;  /* 0x009896800000895d */ /* 0x004fea0003900000 */
[----:B------:R-:W2:Y:S02]  /*b150*/  @!P0 SYNCS.PHASECHK.TRANS64 P0, [R0+URZ], R3 ;  /* 0x00000003000085a7 */ /* 0x000ea400080010ff */
[----:B--2---:R-:W-:Y:S05]  /*b160*/  @!P0 BRA `(.L_x_197) ;  /* 0xfffffffc00f08947 */ /* 0x004fea000383ffff */
[----:B------:R-:W-:Y:S05]  /*b170*/  BRA `(.L_x_198) ;  /* 0xffffff8c00cc7947 */ /* 0x000fea000383ffff */
.L_x_77:
[----:B---3--:R3:W4:Y:S02]  /*b180*/  SYNCS.PHASECHK.TRANS64.TRYWAIT P0, [R12+URZ+0x70], R9 ;  /* 0x000070090c0075a7 */ /* 0x00872400080011ff */
[----:B----4-:R-:W-:Y:S05]  /*b190*/  @!P0 NANOSLEEP.SYNCS 0x989680 ;  /* 0x009896800000895d */ /* 0x010fea0003900000 */
[----:B------:R-:W4:Y:S02]  /*b1a0*/  @!P0 SYNCS.PHASECHK.TRANS64 P0, [R12+URZ+0x70], R9 ;  /* 0x000070090c0085a7 */ /* 0x000f2400080010ff */
[----:B----4-:R-:W-:Y:S05]  /*b1b0*/  @!P0 BRA `(.L_x_77) ;  /* 0xfffffffc00f08947 */ /* 0x010fea000383ffff */
[----:B------:R-:W-:Y:S05]  /*b1c0*/  BRA `(.L_x_199) ;  /* 0xffffff9000e47947 */ /* 0x000fea000383ffff */
.L_x_80:
[----:B------:R-:W-:Y:S07]  /*b1d0*/  MOV R0, UR21 ;  /* 0x0000001500007c02 */ /* 0x000fee0008000f00 */
.L_x_200:
[----:B-1----:R1:W3:Y:S02]  /*b1e0*/  SYNCS.PHASECHK.TRANS64.TRYWAIT P2, [R0+URZ+0x68], R9 ;  /* 0x00006809000075a7 */ /* 0x0022e400080411ff */
[----:B---3--:R-:W-:Y:S05]  /*b1f0*/  @!P2 NANOSLEEP.SYNCS 0x989680 ;  /* 0x009896800000a95d */ /* 0x008fea0003900000 */
[----:B------:R-:W3:Y:S02]  /*b200*/  @!P2 SYNCS.PHASECHK.TRANS64 P2, [R0+URZ+0x68], R9 ;  /* 0x000068090000a5a7 */ /* 0x000ee400080410ff */
[----:B---3--:R-:W-:Y:S05]  /*b210*/  @!P2 BRA `(.L_x_200) ;  /* 0xfffffffc00f0a947 */ /* 0x008fea000383ffff */
[----:B------:R-:W-:Y:S05]  /*b220*/  BRA `(.L_x_79) ;  /* 0xffffff9800507947 */ /* 0x000fea000383ffff */
.L_x_83:
[----:B------:R-:W-:Y:S07]  /*b230*/  MOV R9, UR21 ;  /* 0x0000001500097c02 */ /* 0x000fee0008000f00 */
.L_x_201:
[----:B-1----:R1:W3:Y:S02]  /*b240*/  SYNCS.PHASECHK.TRANS64.TRYWAIT P0, [R9+URZ+0x40], R10 ;  /* 0x0000400a090075a7 */ /* 0x0022e400080011ff */
[----:B---3--:R-:W-:Y:S05]  /*b250*/  @!P0 NANOSLEEP.SYNCS 0x989680 ;  /* 0x009896800000895d */ /* 0x008fea0003900000 */
[----:B------:R-:W3:Y:S02]  /*b260*/  @!P0 SYNCS.PHASECHK.TRANS64 P0, [R9+URZ+0x40], R10 ;  /* 0x0000400a090085a7 */ /* 0x000ee400080010ff */
[----:B---3--:R-:W-:Y:S05]  /*b270*/  @!P0 BRA `(.L_x_201) ;  /* 0xfffffffc00f08947 */ /* 0x008fea000383ffff */
[----:B------:R-:W-:Y:S05]  /*b280*/  BRA `(.L_x_202) ;  /* 0xffffff9800ac7947 */ /* 0x000fea000383ffff */
.L_x_84:
[----:B------:R-:W-:Y:S07]  /*b290*/  MOV R9, UR21 ;  /* 0x0000001500097c02 */ /* 0x000fee0008000f00 */
.L_x_203:
[----:B-1----:R1:W3:Y:S02]  /*b2a0*/  SYNCS.PHASECHK.TRANS64.TRYWAIT P0, [R9+URZ+0x48], R10 ;  /* 0x0000480a090075a7 */ /* 0x0022e400080011ff */
[----:B---3--:R-:W-:Y:S05]  /*b2b0*/  @!P0 NANOSLEEP.SYNCS 0x989680 ;  /* 0x009896800000895d */ /* 0x008fea0003900000 */
[----:B------:R-:W3:Y:S02]  /*b2c0*/  @!P0 SYNCS.PHASECHK.TRANS64 P0, [R9+URZ+0x48], R10 ;  /* 0x0000480a090085a7 */ /* 0x000ee400080010ff */
[----:B---3--:R-:W-:Y:S05]  /*b2d0*/  @!P0 BRA `(.L_x_203) ;  /* 0xfffffffc00f08947 */ /* 0x008fea000383ffff */
[----:B------:R-:W-:Y:S05]  /*b2e0*/  BRA `(.L_x_204) ;  /* 0xffffff9800ec7947 */ /* 0x000fea000383ffff */
.L_x_85:
[----:B------:R-:W-:Y:S07]  /*b2f0*/  MOV R9, UR21 ;  /* 0x0000001500097c02 */ /* 0x000fee0008000f00 */
.L_x_205:
[----:B-1----:R1:W3:Y:S02]  /*b300*/  SYNCS.PHASECHK.TRANS64.TRYWAIT P0, [R9+URZ+0x50], R10 ;  /* 0x0000500a090075a7 */ /* 0x0022e400080011ff */
[----:B---3--:R-:W-:Y:S05]  /*b310*/  @!P0 NANOSLEEP.SYNCS 0x989680 ;  /* 0x009896800000895d */ /* 0x008fea0003900000 */
[----:B------:R-:W3:Y:S02]  /*b320*/  @!P0 SYNCS.PHASECHK.TRANS64 P0, [R9+URZ+0x50], R10 ;  /* 0x0000500a090085a7 */ /* 0x000ee400080010ff */
[----:B---3--:R-:W-:Y:S05]  /*b330*/  @!P0 BRA `(.L_x_205) ;  /* 0xfffffffc00f08947 */ /* 0x008fea000383ffff */
[----:B------:R-:W-:Y:S05]  /*b340*/  BRA `(.L_x_206) ;  /* 0xffffff9c00307947 */ /* 0x000fea000383ffff */
.L_x_86:
[----:B------:R-:W-:Y:S07]  /*b350*/  MOV R9, UR21 ;  /* 0x0000001500097c02 */ /* 0x000fee0008000f00 */
.L_x_207:
[----:B-1----:R1:W3:Y:S02]  /*b360*/  SYNCS.PHASECHK.TRANS64.TRYWAIT P0, [R9+URZ+0x58], R10 ;  /* 0x0000580a090075a7 */ /* 0x0022e400080011ff */
[----:B---3--:R-:W-:Y:S05]  /*b370*/  @!P0 NANOSLEEP.SYNCS 0x989680 ;  /* 0x009896800000895d */ /* 0x008fea0003900000 */
[----:B------:R-:W3:Y:S02]  /*b380*/  @!P0 SYNCS.PHASECHK.TRANS64 P0, [R9+URZ+0x58], R10 ;  /* 0x0000580a090085a7 */ /* 0x000ee400080010ff */
[----:B---3--:R-:W-:Y:S05]  /*b390*/  @!P0 BRA `(.L_x_207) ;  /* 0xfffffffc00f08947 */ /* 0x008fea000383ffff */
[----:B------:R-:W-:Y:S05]  /*b3a0*/  BRA `(.L_x_208) ;  /* 0xffffff9c00787947 */ /* 0x000fea000383ffff */
.L_x_87:
[----:B------:R-:W-:Y:S07]  /*b3b0*/  MOV R0, UR21 ;  /* 0x0000001500007c02 */ /* 0x000fee0008000f00 */
.L_x_209:
[----:B-1----:R1:W3:Y:S02]  /*b3c0*/  SYNCS.PHASECHK.TRANS64.TRYWAIT P0, [R0+URZ+0x40], R9 ;  /* 0x00004009000075a7 */ /* 0x0022e400080011ff */
[----:B---3--:R-:W-:Y:S05]  /*b3d0*/  @!P0 NANOSLEEP.SYNCS 0x989680 ;  /* 0x009896800000895d */ /* 0x008fea0003900000 */
[----:B------:R-:W3:Y:S02]  /*b3e0*/  @!P0 SYNCS.PHASECHK.TRANS64 P0, [R0+URZ+0x40], R9 ;  /* 0x00004009000085a7 */ /* 0x000ee400080010ff */
[----:B---3--:R-:W-:Y:S05]  /*b3f0*/  @!P0 BRA `(.L_x_209) ;  /* 0xfffffffc00f08947 */ /* 0x008fea000383ffff */
[----:B------:R-:W-:Y:S05]  /*b400*/  BRA `(.L_x_210) ;  /* 0xffffff9c00c47947 */ /* 0x000fea000383ffff */
.L_x_88:
[----:B------:R-:W-:Y:S07]  /*b410*/  MOV R0, UR21 ;  /* 0x0000001500007c02 */ /* 0x000fee0008000f00 */
.L_x_211:
[----:B-1----:R1:W3:Y:S02]  /*b420*/  SYNCS.PHASECHK.TRANS64.TRYWAIT P0, [R0+URZ+0x48], R9 ;  /* 0x00004809000075a7 */ /* 0x0022e400080011ff */
[----:B---3--:R-:W-:Y:S05]  /*b430*/  @!P0 NANOSLEEP.SYNCS 0x989680 ;  /* 0x009896800000895d */ /* 0x008fea0003900000 */
[----:B------:R-:W3:Y:S02]  /*b440*/  @!P0 SYNCS.PHASECHK.TRANS64 P0, [R0+URZ+0x48], R9 ;  /* 0x00004809000085a7 */ /* 0x000ee400080010ff */
[----:B---3--:R-:W-:Y:S05]  /*b450*/  @!P0 BRA `(.L_x_211) ;  /* 0xfffffffc00f08947 */ /* 0x008fea000383ffff */
[----:B------:R-:W-:Y:S05]  /*b460*/  BRA `(.L_x_212) ;  /* 0xffffffa0000c7947 */ /* 0x000fea000383ffff */
.L_x_89:
[----:B------:R-:W-:Y:S07]  /*b470*/  MOV R0, UR21 ;  /* 0x0000001500007c02 */ /* 0x000fee0008000f00 */
.L_x_213:
[----:B-1----:R1:W3:Y:S02]  /*b480*/  SYNCS.PHASECHK.TRANS64.TRYWAIT P0, [R0+URZ+0x50], R9 ;  /* 0x00005009000075a7 */ /* 0x0022e400080011ff */
[----:B---3--:R-:W-:Y:S05]  /*b490*/  @!P0 NANOSLEEP.SYNCS 0x989680 ;  /* 0x009896800000895d */ /* 0x008fea0003900000 */
[----:B------:R-:W3:Y:S02]  /*b4a0*/  @!P0 SYNCS.PHASECHK.TRANS64 P0, [R0+URZ+0x50], R9 ;  /* 0x00005009000085a7 */ /* 0x000ee400080010ff */
[----:B---3--:R-:W-:Y:S05]  /*b4b0*/  @!P0 BRA `(.L_x_213) ;  /* 0xfffffffc00f08947 */ /* 0x008fea000383ffff */
[----:B------:R-:W-:Y:S05]  /*b4c0*/  BRA `(.L_x_214) ;  /* 0xffffffa000547947 */ /* 0x000fea000383ffff */
.L_x_90:
[----:B------:R-:W-:Y:S07]  /*b4d0*/  MOV R0, UR21 ;  /* 0x0000001500007c02 */ /* 0x000fee0008000f00 */
.L_x_215:
[----:B-1----:R1:W3:Y:S02]  /*b4e0*/  SYNCS.PHASECHK.TRANS64.TRYWAIT P0, [R0+URZ+0x58], R9 ;  /* 0x00005809000075a7 */ /* 0x0022e400080011ff */
[----:B---3--:R-:W-:Y:S05]  /*b4f0*/  @!P0 NANOSLEEP.SYNCS 0x989680 ;  /* 0x009896800000895d */ /* 0x008fea0003900000 */
[----:B------:R-:W3:Y:S02]  /*b500*/  @!P0 SYNCS.PHASECHK.TRANS64 P0, [R0+URZ+0x58], R9 ;  /* 0x00005809000085a7 */ /* 0x000ee400080010ff */
[----:B---3--:R-:W-:Y:S05]  /*b510*/  @!P0 BRA `(.L_x_215) ;  /* 0xfffffffc00f08947 */ /* 0x008fea000383ffff */
[----:B------:R-:W-:Y:S05]  /*b520*/  BRA `(.L_x_216) ;  /* 0xffffffa000987947 */ /* 0x000fea000383ffff */
.L_x_92:
[----:B------:R-:W-:-:S07]  /*b530*/  MOV R3, UR21 ;  /* 0x0000001500037c02 */ /* 0x000fce0008000f00 */
.L_x_217:
[----:B-1----:R1:W4:Y:S02]  /*b540*/  SYNCS.PHASECHK.TRANS64.TRYWAIT P0, [R3+URZ+0x40], R10 ;  /* 0x0000400a030075a7 */ /* 0x00232400080011ff */
[----:B----4-:R-:W-:Y:S05]  /*b550*/  @!P0 NANOSLEEP.SYNCS 0x989680 ;  /* 0x009896800000895d */ /* 0x010fea0003900000 */
[----:B------:R-:W4:Y:S02]  /*b560*/  @!P0 SYNCS.PHASECHK.TRANS64 P0, [R3+URZ+0x40], R10 ;  /* 0x0000400a030085a7 */ /* 0x000f2400080010ff */
[----:B----4-:R-:W-:Y:S05]  /*b570*/  @!P0 BRA `(.L_x_217) ;  /* 0xfffffffc00f08947 */ /* 0x010fea000383ffff */
[----:B------:R-:W-:Y:S05]  /*b580*/  BRA `(.L_x_218) ;  /* 0xffffffa400087947 */ /* 0x000fea000383ffff */
.L_x_93:
[----:B-1----:R-:W-:-:S07]  /*b590*/  MOV R3, UR21 ;  /* 0x0000001500037c02 */ /* 0x002fce0008000f00 */
.L_x_219:
[----:B-1----:R1:W4:Y:S02]  /*b5a0*/  SYNCS.PHASECHK.TRANS64.TRYWAIT P0, [R3+URZ+0x48], R10 ;  /* 0x0000480a030075a7 */ /* 0x00232400080011ff */
[----:B----4-:R-:W-:Y:S05]  /*b5b0*/  @!P0 NANOSLEEP.SYNCS 0x989680 ;  /* 0x009896800000895d */ /* 0x010fea0003900000 */
[----:B------:R-:W4:Y:S02]  /*b5c0*/  @!P0 SYNCS.PHASECHK.TRANS64 P0, [R3+URZ+0x48], R10 ;  /* 0x0000480a030085a7 */ /* 0x000f2400080010ff */
[----:B----4-:R-:W-:Y:S05]  /*b5d0*/  @!P0 BRA `(.L_x_219) ;  /* 0xfffffffc00f08947 */ /* 0x010fea000383ffff */
[----:B------:R-:W-:Y:S05]  /*b5e0*/  BRA `(.L_x_220) ;  /* 0xffffffa000f87947 */ /* 0x000fea000383ffff */
.L_x_94:
[----:B-1----:R-:W-:-:S07]  /*b5f0*/  MOV R3, UR21 ;  /* 0x0000001500037c02 */ /* 0x002fce0008000f00 */
.L_x_221:
[----:B-1----:R1:W4:Y:S02]  /*b600*/  SYNCS.PHASECHK.TRANS64.TRYWAIT P0, [R3+URZ+0x50], R10 ;  /* 0x0000500a030075a7 */ /* 0x00232400080011ff */
[----:B----4-:R-:W-:Y:S05]  /*b610*/  @!P0 NANOSLEEP.SYNCS 0x989680 ;  /* 0x009896800000895d */ /* 0x010fea0003900000 */
[----:B------:R-:W4:Y:S02]  /*b620*/  @!P0 SYNCS.PHASECHK.TRANS64 P0, [R3+URZ+0x50], R10 ;  /* 0x0000500a030085a7 */ /* 0x000f2400080010ff */
[----:B----4-:R-:W-:Y:S05]  /*b630*/  @!P0 BRA `(.L_x_221) ;  /* 0xfffffffc00f08947 */ /* 0x010fea000383ffff */
[----:B------:R-:W-:Y:S05]  /*b640*/  BRA `(.L_x_222) ;  /* 0xffffffa000ec7947 */ /* 0x000fea000383ffff */
.L_x_96:
[----:B-1----:R1:W2:Y:S02]  /*b650*/  SYNCS.PHASECHK.TRANS64.TRYWAIT P0, [R0+URZ+0x70], R3 ;  /* 0x00007003000075a7 */ /* 0x0022a400080011ff */
[----:B--2---:R-:W-:Y:S05]  /*b660*/  @!P0 NANOSLEEP.SYNCS 0x989680 ;  /* 0x009896800000895d */ /* 0x004fea0003900000 */
[----:B------:R-:W2:Y:S02]  /*b670*/  @!P0 SYNCS.PHASECHK.TRANS64 P0, [R0+URZ+0x70], R3 ;  /* 0x00007003000085a7 */ /* 0x000ea400080010ff */
[----:B--2---:R-:W-:Y:S05]  /*b680*/  @!P0 BRA `(.L_x_96) ;  /* 0xfffffffc00f08947 */ /* 0x004fea000383ffff */
[----:B------:R-:W-:Y:S05]  /*b690*/  BRA `(.L_x_223) ;  /* 0xffffffa400c07947 */ /* 0x000fea000383ffff */
.L_x_107:
[----:B-1----:R-:W-:Y:S04]  /*b6a0*/  MOV R0, UR43 ;  /* 0x0000002b00007c02 */ /* 0x002fe80008000f00 */
[----:B------:R1:W3:Y:S03]  /*b6b0*/  SYNCS.PHASECHK.TRANS64.TRYWAIT P1, [R0+URZ+0x20], R5 ;  /* 0x00002005000075a7 */ /* 0x0002e600080211ff */
[----:B---3--:R-:W-:Y:S05]  /*b6c0*/  @!P1 NANOSLEEP.SYNCS 0x989680 ;  /* 0x009896800000995d */ /* 0x008fea0003900000 */
[----:B------:R-:W3:Y:S02]  /*b6d0*/  @!P1 SYNCS.PHASECHK.TRANS64 P1, [R0+URZ+0x20], R5 ;  /* 0x00002005000095a7 */ /* 0x000ee400080210ff */
[----:B---3--:R-:W-:Y:S05]  /*b6e0*/  @!P1 BRA `(.L_x_107) ;  /* 0xfffffffc00ec9947 */ /* 0x008fea000383ffff */
[----:B------:R-:W-:Y:S05]  /*b6f0*/  BRA `(.L_x_106) ;  /* 0xffffffb400647947 */ /* 0x000fea000383ffff */
.L_x_109:
[----:B-1----:R1:W4:Y:S02]  /*b700*/  SYNCS.PHASECHK.TRANS64.TRYWAIT P0, [R86+URZ+0x90], R3 ;  /* 0x00009003560075a7 */ /* 0x00232400080011ff */
[----:B----4-:R-:W-:Y:S05]  /*b710*/  @!P0 NANOSLEEP.SYNCS 0x989680 ;  /* 0x009896800000895d */ /* 0x010fea0003900000 */
[----:B------:R-:W4:Y:S02]  /*b720*/  @!P0 SYNCS.PHASECHK.TRANS64 P0, [R86+URZ+0x90], R3 ;  /* 0x00009003560085a7 */ /* 0x000f2400080010ff */
[----:B----4-:R-:W-:Y:S05]  /*b730*/  @!P0 BRA `(.L_x_109) ;  /* 0xfffffffc00f08947 */ /* 0x010fea000383ffff */
[----:B------:R-:W-:Y:S05]  /*b740*/  BRA `(.L_x_108) ;  /* 0xffffffb400907947 */ /* 0x000fea000383ffff */
.L_x_118:
[----:B--2---:R2:W3:Y:S02]  /*b750*/  SYNCS.PHASECHK.TRANS64.TRYWAIT P0, [R3+URZ+0x20], R0 ;  /* 0x00002000030075a7 */ /* 0x0044e400080011ff */
[----:B---3--:R-:W-:Y:S05]  /*b760*/  @!P0 NANOSLEEP.SYNCS 0x989680 ;  /* 0x009896800000895d */ /* 0x008fea0003900000 */
[----:B------:R-:W3:Y:S02]  /*b770*/  @!P0 SYNCS.PHASECHK.TRANS64 P0, [R3+URZ+0x20], R0 ;  /* 0x00002000030085a7 */ /* 0x000ee400080010ff */
[----:B---3--:R-:W-:Y:S05]  /*b780*/  @!P0 BRA `(.L_x_118) ;  /* 0xfffffffc00f08947 */ /* 0x008fea000383ffff */
[----:B------:R-:W-:Y:S05]  /*b790*/  BRA `(.L_x_117) ;  /* 0xffffffbc00347947 */ /* 0x000fea000383ffff */
.L_x_126:
[----:B--2---:R2:W3:Y:S02]  /*b7a0*/  SYNCS.PHASECHK.TRANS64.TRYWAIT P0, [R21+URZ+0x20], R4 ;  /* 0x00002004150075a7 */ /* 0x0044e400080011ff */
[----:B---3--:R-:W-:Y:S05]  /*b7b0*/  @!P0 NANOSLEEP.SYNCS 0x989680 ;  /* 0x009896800000895d */ /* 0x008fea0003900000 */
[----:B------:R-:W3:Y:S02]  /*b7c0*/  @!P0 SYNCS.PHASECHK.TRANS64 P0, [R21+URZ+0x20], R4 ;  /* 0x00002004150085a7 */ /* 0x000ee400080010ff */
[----:B---3--:R-:W-:Y:S05]  /*b7d0*/  @!P0 BRA `(.L_x_126) ;  /* 0xfffffffc00f08947 */ /* 0x008fea000383ffff */
[----:B------:R-:W-:Y:S05]  /*b7e0*/  BRA `(.L_x_125) ;  /* 0xffffffc000f87947 */ /* 0x000fea000383ffff */
.L_x_134:
[----:B--2---:R2:W3:Y:S02]  /*b7f0*/  SYNCS.PHASECHK.TRANS64.TRYWAIT P0, [R21+URZ+0x20], R4 ;  /* 0x00002004150075a7 */ /* 0x0044e400080011ff */
[----:B---3--:R-:W-:Y:S05]  /*b800*/  @!P0 NANOSLEEP.SYNCS 0x989680 ;  /* 0x009896800000895d */ /* 0x008fea0003900000 */
[----:B------:R-:W3:Y:S02]  /*b810*/  @!P0 SYNCS.PHASECHK.TRANS64 P0, [R21+URZ+0x20], R4 ;  /* 0x00002004150085a7 */ /* 0x000ee400080010ff */
[----:B---3--:R-:W-:Y:S05]  /*b820*/  @!P0 BRA `(.L_x_134) ;  /* 0xfffffffc00f08947 */ /* 0x008fea000383ffff */
[----:B------:R-:W-:Y:S05]  /*b830*/  BRA `(.L_x_133) ;  /* 0xffffffc800c07947 */ /* 0x000fea000383ffff */
.L_x_142:
[----:B--2---:R2:W3:Y:S02]  /*b840*/  SYNCS.PHASECHK.TRANS64.TRYWAIT P0, [R21+URZ+0x20], R4 ;  /* 0x00002004150075a7 */ /* 0x0044e400080011ff */
[----:B---3--:R-:W-:Y:S05]  /*b850*/  @!P0 NANOSLEEP.SYNCS 0x989680 ;  /* 0x009896800000895d */ /* 0x008fea0003900000 */
[----:B------:R-:W3:Y:S02]  /*b860*/  @!P0 SYNCS.PHASECHK.TRANS64 P0, [R21+URZ+0x20], R4 ;  /* 0x00002004150085a7 */ /* 0x000ee400080010ff */
[----:B---3--:R-:W-:Y:S05]  /*b870*/  @!P0 BRA `(.L_x_142) ;  /* 0xfffffffc00f08947 */ /* 0x008fea000383ffff */
[----:B------:R-:W-:Y:S05]  /*b880*/  BRA `(.L_x_141) ;  /* 0xffffffd000947947 */ /* 0x000fea000383ffff */
.L_x_150:
[----:B--2---:R2:W3:Y:S02]  /*b890*/  SYNCS.PHASECHK.TRANS64.TRYWAIT P0, [R21+URZ+0x20], R4 ;  /* 0x00002004150075a7 */ /* 0x0044e400080011ff */
[----:B---3--:R-:W-:Y:S05]  /*b8a0*/  @!P0 NANOSLEEP.SYNCS 0x989680 ;  /* 0x009896800000895d */ /* 0x008fea0003900000 */
[----:B------:R-:W3:Y:S02]  /*b8b0*/  @!P0 SYNCS.PHASECHK.TRANS64 P0, [R21+URZ+0x20], R4 ;  /* 0x00002004150085a7 */ /* 0x000ee400080010ff */
[----:B---3--:R-:W-:Y:S05]  /*b8c0*/  @!P0 BRA `(.L_x_150) ;  /* 0xfffffffc00f08947 */ /* 0x008fea000383ffff */
[----:B------:R-:W-:Y:S05]  /*b8d0*/  BRA `(.L_x_149) ;  /* 0xffffffd800787947 */ /* 0x000fea000383ffff */
.L_x_158:
[----:B--2---:R2:W3:Y:S02]  /*b8e0*/  SYNCS.PHASECHK.TRANS64.TRYWAIT P0, [R21+URZ+0x20], R4 ;  /* 0x00002004150075a7 */ /* 0x0044e400080011ff */
[----:B---3--:R-:W-:Y:S05]  /*b8f0*/  @!P0 NANOSLEEP.SYNCS 0x989680 ;  /* 0x009896800000895d */ /* 0x008fea0003900000 */
[----:B------:R-:W3:Y:S02]  /*b900*/  @!P0 SYNCS.PHASECHK.TRANS64 P0, [R21+URZ+0x20], R4 ;  /* 0x00002004150085a7 */ /* 0x000ee400080010ff */
[----:B---3--:R-:W-:Y:S05]  /*b910*/  @!P0 BRA `(.L_x_158) ;  /* 0xfffffffc00f08947 */ /* 0x008fea000383ffff */
[----:B------:R-:W-:Y:S05]  /*b920*/  BRA `(.L_x_157) ;  /* 0xffffffe000507947 */ /* 0x000fea000383ffff */
.L_x_166:
[----:B--2---:R2:W3:Y:S02]  /*b930*/  SYNCS.PHASECHK.TRANS64.TRYWAIT P0, [R21+URZ+0x20], R92 ;  /* 0x0000205c150075a7 */ /* 0x0044e400080011ff */
[----:B---3--:R-:W-:Y:S05]  /*b940*/  @!P0 NANOSLEEP.SYNCS 0x989680 ;  /* 0x009896800000895d */ /* 0x008fea0003900000 */
[----:B------:R-:W3:Y:S02]  /*b950*/  @!P0 SYNCS.PHASECHK.TRANS64 P0, [R21+URZ+0x20], R92 ;  /* 0x0000205c150085a7 */ /* 0x000ee400080010ff */
[----:B---3--:R-:W-:Y:S05]  /*b960*/  @!P0 BRA `(.L_x_166) ;  /* 0xfffffffc00f08947 */ /* 0x008fea000383ffff */
[----:B------:R-:W-:Y:S05]  /*b970*/  BRA `(.L_x_165) ;  /* 0xffffffe800287947 */ /* 0x000fea000383ffff */
        .weak           $__internal_0_$__cuda_sm10x_tcgen05_guardrail_trap_col_being_dealloced_not_returned_by_alloc
        .type           $__internal_0_$__cuda_sm10x_tcgen05_guardrail_trap_col_being_dealloced_not_returned_by_alloc,@function
        .size           $__internal_0_$__cuda_sm10x_tcgen05_guardrail_trap_col_being_dealloced_not_returned_by_alloc,($__internal_1_$__cuda_sm10x_tcgen05_guardrail_trap_phase_invalid_during_alloc - $__internal_0_$__cuda_sm10x_tcgen05_guardrail_trap_col_being_dealloced_not_returned_by_alloc)
$__internal_0_$__cuda_sm10x_tcgen05_guardrail_trap_col_being_dealloced_not_returned_by_alloc:
[----:B------:R-:W-:Y:S05]  /*b980*/  BPT.TRAP 0x1 ;  /* 0x000000040000795c */ /* 0x000fea0000300000 */
[----:B------:R-:W-:-:S04]  /*b990*/  HFMA2 R3, -RZ, RZ, 0, 0 ;  /* 0x00000000ff037431 */ /* 0x000fc800000001ff */
[----:B------:R-:W-:Y:S05]  /*b9a0*/  RET.REL.NODEC R2 `(_ZN7cutlass13device_kernelINS_4gemm6kernel13GemmUniversalIN4cute5tupleIJiiiiEEENS1_10collective13CollectiveMmaINS1_35MainloopSm100TmaUmmaWarpSpecializedILi2ELi2ELi4ENS5_IJNS4_1CILi4EEENSA_ILi2EEENSA_ILi1EEEEEEEENS5_IJNSA_ILi64EEENSA_ILi256EEESG_EEEfNS5_IJlSD_lEEEfSJ_NS4_8TiledMMAINS4_8MMA_AtomIJNS4_17SM100_MMA_TF32_SSINS_10tfloat32_tESN_fLi64ELi256ELNS4_4UMMA5MajorE0ELSP_0ELNSO_7ScaleInE0ELSQ_0EEEEEENS4_6LayoutINS5_IJSD_SD_SD_EEENS5_IJNSA_ILi0EEESV_SV_EEEEENS5_IJNS4_10UnderscoreESY_SY_EEEEENS4_23SM90_TMA_LOAD_MULTICASTENS4_14ComposedLayoutINS4_7SwizzleILi3ELi4ELi3EEENS4_18smem_ptr_flag_bitsILi32EEENST_INS5_IJNSA_ILi8EEENSA_ILi32EEEEEENS5_IJS18_SD_EEEEEEEvNS4_8identityES11_S1C_vS1D_EENS_8epilogue10collective18CollectiveEpilogueINS1F_23Sm100TmaWarpSpecializedILi4ELi2ELi16ELb1ELb0EEEJSI_NS5_IJNST_ISG_SD_EENST_IS18_SD_EEEEEfSJ_fSJ_NS1F_6fusion15FusionCallbacksIS1J_NS1N_17LinearCombinationIffffLNS_15FloatRoundStyleE2EEESI_S1M_JEEENS4_5SM1004TMEM4LOAD26SM100_TMEM_LOAD_16dp128b8xENS4_13SM90_TMA_LOADES1C_NS4_17SM75_U32x4_LDSM_NENS4_14SM90_TMA_STOREES1C_NS4_17SM90_U32x4_STSM_NENS4_39AutoVectorizingCopyWithAssumedAlignmentILi128EEEEEEvvEEEEvNT_6ParamsE) ;  /* 0xffffff4402947950 */ /* 0x000fea0003c3ffff */
        .weak           $__internal_1_$__cuda_sm10x_tcgen05_guardrail_trap_phase_invalid_during_alloc
        .type           $__internal_1_$__cuda_sm10x_tcgen05_guardrail_trap_phase_invalid_during_alloc,@function
        .size           $__internal_1_$__cuda_sm10x_tcgen05_guardrail_trap_phase_invalid_during_alloc,($__internal_2_$__cuda_sm10x_tcgen05_guardrail_trap_unallocated_columns_being_dealloced - $__internal_1_$__cuda_sm10x_tcgen05_guardrail_trap_phase_invalid_during_alloc)
$__internal_1_$__cuda_sm10x_tcgen05_guardrail_trap_phase_invalid_during_alloc:
[----:B------:R-:W-:Y:S05]  /*b9b0*/  BPT.TRAP 0x1 ;  /* 0x000000040000795c */ /* 0x000fea0000300000 */
[----:B------:R-:W-:-:S04]  /*b9c0*/  MOV R5, 0x0 ;  /* 0x0000000000057802 */ /* 0x000fc80000000f00 */
[----:B------:R-:W-:Y:S05]  /*b9d0*/  RET.REL.NODEC R4 `(_ZN7cutlass13device_kernelINS_4gemm6kernel13GemmUniversalIN4cute5tupleIJiiiiEEENS1_10collective13CollectiveMmaINS1_35MainloopSm100TmaUmmaWarpSpecializedILi2ELi2ELi4ENS5_IJNS4_1CILi4EEENSA_ILi2EEENSA_ILi1EEEEEEEENS5_IJNSA_ILi64EEENSA_ILi256EEESG_EEEfNS5_IJlSD_lEEEfSJ_NS4_8TiledMMAINS4_8MMA_AtomIJNS4_17SM100_MMA_TF32_SSINS_10tfloat32_tESN_fLi64ELi256ELNS4_4UMMA5MajorE0ELSP_0ELNSO_7ScaleInE0ELSQ_0EEEEEENS4_6LayoutINS5_IJSD_SD_SD_EEENS5_IJNSA_ILi0EEESV_SV_EEEEENS5_IJNS4_10UnderscoreESY_SY_EEEEENS4_23SM90_TMA_LOAD_MULTICASTENS4_14ComposedLayoutINS4_7SwizzleILi3ELi4ELi3EEENS4_18smem_ptr_flag_bitsILi32EEENST_INS5_IJNSA_ILi8EEENSA_ILi32EEEEEENS5_IJS18_SD_EEEEEEEvNS4_8identityES11_S1C_vS1D_EENS_8epilogue10collective18CollectiveEpilogueINS1F_23Sm100TmaWarpSpecializedILi4ELi2ELi16ELb1ELb0EEEJSI_NS5_IJNST_ISG_SD_EENST_IS18_SD_EEEEEfSJ_fSJ_NS1F_6fusion15FusionCallbacksIS1J_NS1N_17LinearCombinationIffffLNS_15FloatRoundStyleE2EEESI_S1M_JEEENS4_5SM1004TMEM4LOAD26SM100_TMEM_LOAD_16dp128b8xENS4_13SM90_TMA_LOADES1C_NS4_17SM75_U32x4_LDSM_NENS4_14SM90_TMA_STOREES1C_NS4_17SM90_U32x4_STSM_NENS4_39AutoVectorizingCopyWithAssumedAlignmentILi128EEEEEEvvEEEEvNT_6ParamsE) ;  /* 0xffffff4404887950 */ /* 0x000fea0003c3ffff */
        .weak           $__internal_2_$__cuda_sm10x_tcgen05_guardrail_trap_unallocated_columns_being_dealloced
        .type           $__internal_2_$__cuda_sm10x_tcgen05_guardrail_trap_unallocated_columns_being_dealloced,@function
        .size           $__internal_2_$__cuda_sm10x_tcgen05_guardrail_trap_unallocated_columns_being_dealloced,(.L_x_225 - $__internal_2_$__cuda_sm10x_tcgen05_guardrail_trap_unallocated_columns_being_dealloced)
$__internal_2_$__cuda_sm10x_tcgen05_guardrail_trap_unallocated_columns_being_dealloced:
[----:B------:R-:W-:Y:S05]  /*b9e0*/  BPT.TRAP 0x1 ;  /* 0x000000040000795c */ /* 0x000fea0000300000 */
[----:B------:R-:W-:-:S04]  /*b9f0*/  HFMA2 R3, -RZ, RZ, 0, 0 ;  /* 0x00000000ff037431 */ /* 0x000fc800000001ff */
[----:B------:R-:W-:Y:S05]  /*ba00*/  RET.REL.NODEC R2 `(_ZN7cutlass13device_kernelINS_4gemm6kernel13GemmUniversalIN4cute5tupleIJiiiiEEENS1_10collective13CollectiveMmaINS1_35MainloopSm100TmaUmmaWarpSpecializedILi2ELi2ELi4ENS5_IJNS4_1CILi4EEENSA_ILi2EEENSA_ILi1EEEEEEEENS5_IJNSA_ILi64EEENSA_ILi256EEESG_EEEfNS5_IJlSD_lEEEfSJ_NS4_8TiledMMAINS4_8MMA_AtomIJNS4_17SM100_MMA_TF32_SSINS_10tfloat32_tESN_fLi64ELi256ELNS4_4UMMA5MajorE0ELSP_0ELNSO_7ScaleInE0ELSQ_0EEEEEENS4_6LayoutINS5_IJSD_SD_SD_EEENS5_IJNSA_ILi0EEESV_SV_EEEEENS5_IJNS4_10UnderscoreESY_SY_EEEEENS4_23SM90_TMA_LOAD_MULTICASTENS4_14ComposedLayoutINS4_7SwizzleILi3ELi4ELi3EEENS4_18smem_ptr_flag_bitsILi32EEENST_INS5_IJNSA_ILi8EEENSA_ILi32EEEEEENS5_IJS18_SD_EEEEEEEvNS4_8identityES11_S1C_vS1D_EENS_8epilogue10collective18CollectiveEpilogueINS1F_23Sm100TmaWarpSpecializedILi4ELi2ELi16ELb1ELb0EEEJSI_NS5_IJNST_ISG_SD_EENST_IS18_SD_EEEEEfSJ_fSJ_NS1F_6fusion15FusionCallbacksIS1J_NS1N_17LinearCombinationIffffLNS_15FloatRoundStyleE2EEESI_S1M_JEEENS4_5SM1004TMEM4LOAD26SM100_TMEM_LOAD_16dp128b8xENS4_13SM90_TMA_LOADES1C_NS4_17SM75_U32x4_LDSM_NENS4_14SM90_TMA_STOREES1C_NS4_17SM90_U32x4_STSM_NENS4_39AutoVectorizingCopyWithAssumedAlignmentILi128EEEEEEvvEEEEvNT_6ParamsE) ;  /* 0xffffff44027c7950 */ /* 0x000fea0003c3ffff */
.L_x_224:
[----:B------:R-:W-:-:S00]  /*ba10*/  BRA `(.L_x_224) ;  /* 0xfffffffc00fc7947 */ /* 0x000fc0000383ffff */
[----:B------:R-:W-:-:S00]  /*ba20*/  NOP ;  /* 0x0000000000007918 */ /* 0x000fc00000000000 */
        /* <DEDUP_REMOVED lines=13> */
.L_x_225:


//--------------------- .nv.global.init           --------------------------
	.section	.nv.global.init,"aw",@progbits
.nv.global.init:
	.type		$str$27,@object
	.size		$str$27,($str$28 - $str$27)
$str$27:
        /*0000*/ 	.byte	0x28, 0x61, 0x64, 0x64, 0x72, 0x65, 0x73, 0x73, 0x20, 0x26, 0x20, 0x6d, 0x61, 0x73, 0x6b, 0x29
        /*0010*/ 	.byte	0x20, 0x3d, 0x3d, 0x20, 0x30, 0x00
	.type		$str$28,@object
	.size		$str$28,($str$26 - $str$28)
$str$28:
        /*0016*/ 	.byte	0x2f, 0x74, 0x6d, 0x70, 0x2f, 0x63, 0x75, 0x74, 0x6c, 0x61, 0x73, 0x73, 0x5f, 0x73, 0x77, 0x65
        /*0026*/ 	.byte	0x65, 0x70, 0x5f, 0x73, 0x72, 0x63, 0x2f, 0x69, 0x6e, 0x63, 0x6c, 0x75, 0x64, 0x65, 0x2f, 0x63
        /*0036*/ 	.byte	0x75, 0x74, 0x65, 0x2f, 0x70, 0x6f, 0x69, 0x6e, 0x74, 0x65, 0x72, 0x5f, 0x66, 0x6c, 0x61, 0x67
        /*0046*/ 	.byte	0x67, 0x65, 0x64, 0x2e, 0x68, 0x70, 0x70, 0x00
	.type		$str$26,@object
	.size		$str$26,($str$25 - $str$26)
$str$26:
        /*004e*/ 	.byte	0x2f, 0x74, 0x6d, 0x70, 0x2f, 0x63, 0x75, 0x74, 0x6c, 0x61, 0x73, 0x73, 0x5f, 0x73, 0x77, 0x65
        /*005e*/ 	.byte	0x65, 0x70, 0x5f, 0x73, 0x72, 0x63, 0x2f, 0x69, 0x6e, 0x63, 0x6c, 0x75, 0x64, 0x65, 0x2f, 0x63
        /*006e*/ 	.byte	0x75, 0x74, 0x65, 0x2f, 0x61, 0x74, 0x6f, 0x6d, 0x2f, 0x63, 0x6f, 0x70, 0x79, 0x5f, 0x74, 0x72
        /*007e*/ 	.byte	0x61, 0x69, 0x74, 0x73, 0x5f, 0x73, 0x6d, 0x31, 0x30, 0x30, 0x2e, 0x68, 0x70, 0x70, 0x00
	.type		$str$25,@object
	.size		$str$25,(__unnamed_1 - $str$25)
$str$25:
        /*008d*/ 	.byte	0x28, 0x28, 0x75, 0x69, 0x6e, 0x74, 0x33, 0x32, 0x5f, 0x74, 0x28, 0x74, 0x68, 0x72, 0x65, 0x61
        /*009d*/ 	.byte	0x64, 0x49, 0x64, 0x78, 0x2e, 0x78, 0x29, 0x20, 0x2f, 0x20, 0x33, 0x32, 0x29, 0x20, 0x25, 0x20
        /*00ad*/ 	.byte	0x34, 0x29, 0x20, 0x3d, 0x3d, 0x20, 0x28, 0x28, 0x28, 0x74, 0x6d, 0x65, 0x6d, 0x5f, 0x61, 0x64
        /*00bd*/ 	.byte	0x64, 0x72, 0x20, 0x3e, 0x3e, 0x20, 0x31, 0x36, 0x29, 0x20, 0x2f, 0x20, 0x33, 0x32, 0x29, 0x20
        /*00cd*/ 	.byte	0x25, 0x20, 0x34, 0x29, 0x00
	.type		__unnamed_1,@object
	.size		__unnamed_1,(__unnamed_2 - __unnamed_1)
__unnamed_1:
        /*00d2*/ 	.byte	0x61, 0x75, 0x74, 0x6f, 0x20, 0x63, 0x75, 0x74, 0x65, 0x3a, 0x3a, 0x61, 0x73, 0x5f, 0x70, 0x6f
        /* <DEDUP_REMOVED lines=23> */
        /*0252*/ 	.byte	0x3c, 0x32, 0x30, 0x34, 0x38, 0x3e, 0x3e, 0x3e, 0x3e, 0x5d, 0x00
	.type		__unnamed_2,@object
	.size		__unnamed_2,(.L_2 - __unnamed_2)
__unnamed_2:
        /* <DEDUP_REMOVED lines=45> */
        /*052d*/ 	.byte	0x3e, 0x3e, 0x3e, 0x5d, 0x00
.L_2:


//--------------------- .nv.shared._ZN7cutlass13device_kernelINS_4gemm6kernel13GemmUniversalIN4cute5tupleIJiiiiEEENS1_10collective13CollectiveMmaINS1_35MainloopSm100TmaUmmaWarpSpecializedILi2ELi2ELi4ENS5_IJNS4_1CILi4EEENSA_ILi2EEENSA_ILi1EEEEEEEENS5_IJNSA_ILi64EEENSA_ILi256EEESG_EEEfNS5_IJlSD_lEEEfSJ_NS4_8TiledMMAINS4_8MMA_AtomIJNS4_17SM100_MMA_TF32_SSINS_10tfloat32_tESN_fLi64ELi256ELNS4_4UMMA5MajorE0ELSP_0ELNSO_7ScaleInE0ELSQ_0EEEEEENS4_6LayoutINS5_IJSD_SD_SD_EEENS5_IJNSA_ILi0EEESV_SV_EEEEENS5_IJNS4_10UnderscoreESY_SY_EEEEENS4_23SM90_TMA_LOAD_MULTICASTENS4_14ComposedLayoutINS4_7SwizzleILi3ELi4ELi3EEENS4_18smem_ptr_flag_bitsILi32EEENST_INS5_IJNSA_ILi8EEENSA_ILi32EEEEEENS5_IJS18_SD_EEEEEEEvNS4_8identityES11_S1C_vS1D_EENS_8epilogue10collective18CollectiveEpilogueINS1F_23Sm100TmaWarpSpecializedILi4ELi2ELi16ELb1ELb0EEEJSI_NS5_IJNST_ISG_SD_EENST_IS18_SD_EEEEEfSJ_fSJ_NS1F_6fusion15FusionCallbacksIS1J_NS1N_17LinearCombinationIffffLNS_15FloatRoundStyleE2EEESI_S1M_JEEENS4_5SM1004TMEM4LOAD26SM100_TMEM_LOAD_16dp128b8xENS4_13SM90_TMA_LOADES1C_NS4_17SM75_U32x4_LDSM_NENS4_14SM90_TMA_STOREES1C_NS4_17SM90_U32x4_STSM_NENS4_39AutoVectorizingCopyWithAssumedAlignmentILi128EEEEEEvvEEEEvNT_6ParamsE --------------------------
	.section	.nv.shared._ZN7cutlass13device_kernelINS_4gemm6kernel13GemmUniversalIN4cute5tupleIJiiiiEEENS1_10collective13CollectiveMmaINS1_35MainloopSm100TmaUmmaWarpSpecializedILi2ELi2ELi4ENS5_IJNS4_1CILi4EEENSA_ILi2EEENSA_ILi1EEEEEEEENS5_IJNSA_ILi64EEENSA_ILi256EEESG_EEEfNS5_IJlSD_lEEEfSJ_NS4_8TiledMMAINS4_8MMA_AtomIJNS4_17SM100_MMA_TF32_SSINS_10tfloat32_tESN_fLi64ELi256ELNS4_4UMMA5MajorE0ELSP_0ELNSO_7ScaleInE0ELSQ_0EEEEEENS4_6LayoutINS5_IJSD_SD_SD_EEENS5_IJNSA_ILi0EEESV_SV_EEEEENS5_IJNS4_10UnderscoreESY_SY_EEEEENS4_23SM90_TMA_LOAD_MULTICASTENS4_14ComposedLayoutINS4_7SwizzleILi3ELi4ELi3EEENS4_18smem_ptr_flag_bitsILi32EEENST_INS5_IJNSA_ILi8EEENSA_ILi32EEEEEENS5_IJS18_SD_EEEEEEEvNS4_8identityES11_S1C_vS1D_EENS_8epilogue10collective18CollectiveEpilogueINS1F_23Sm100TmaWarpSpecializedILi4ELi2ELi16ELb1ELb0EEEJSI_NS5_IJNST_ISG_SD_EENST_IS18_SD_EEEEEfSJ_fSJ_NS1F_6fusion15FusionCallbacksIS1J_NS1N_17LinearCombinationIffffLNS_15FloatRoundStyleE2EEESI_S1M_JEEENS4_5SM1004TMEM4LOAD26SM100_TMEM_LOAD_16dp128b8xENS4_13SM90_TMA_LOADES1C_NS4_17SM75_U32x4_LDSM_NENS4_14SM90_TMA_STOREES1C_NS4_17SM90_U32x4_STSM_NENS4_39AutoVectorizingCopyWithAssumedAlignmentILi128EEEEEEvvEEEEvNT_6ParamsE,"aw",@nobits
	.sectionflags	@""
	.align	16
	.zero		1024


//--------------------- .nv.shared.reserved.0     --------------------------
	.section	.nv.shared.reserved.0,"aw",@nobits
	.weak		__nv_reservedSMEM_offset_0_alias
	.size		__nv_reservedSMEM_offset_0_alias, 0, 64
	.other		__nv_reservedSMEM_offset_0_alias,@"STO_CUDA_RESERVED_SHARED STV_DEFAULT"
__nv_reservedSMEM_offset_0_alias:
	.zero		0
.nv.shared.reserved.0:
	.zero		64
	.weak		__nv_reservedSMEM_tcgen05_partition
	.type		__nv_reservedSMEM_tcgen05_partition,@object
	.size		__nv_reservedSMEM_tcgen05_partition,(.L_0 - __nv_reservedSMEM_tcgen05_partition)
__nv_reservedSMEM_tcgen05_partition:
	.zero		32
.L_0:


//--------------------- .nv.global                --------------------------
	.section	.nv.global,"aw",@nobits
.nv.global:
	.type		_ZN40_INTERNAL_f029d96d_4_k_cu_260b989d_159284cute1_E,@object
	.size		_ZN40_INTERNAL_f029d96d_4_k_cu_260b989d_159284cute1_E,(_ZN40_INTERNAL_f029d96d_4_k_cu_260b989d_159284cuda3std3__45__cpo6cbeginE - _ZN40_INTERNAL_f029d96d_4_k_cu_260b989d_159284cute1_E)
_ZN40_INTERNAL_f029d96d_4_k_cu_260b989d_159284cute1_E:
	.zero		1
	.type		_ZN40_INTERNAL_f029d96d_4_k_cu_260b989d_159284cuda3std3__45__cpo6cbeginE,@object
	.size		_ZN40_INTERNAL_f029d96d_4_k_cu_260b989d_159284cuda3std3__45__cpo6cbeginE,(_ZN40_INTERNAL_f029d96d_4_k_cu_260b989d_159284cuda3std3__48in_placeE - _ZN40_INTERNAL_f029d96d_4_k_cu_260b989d_159284cuda3std3__45__cpo6cbeginE)
_ZN40_INTERNAL_f029d96d_4_k_cu_260b989d_159284cuda3std3__45__cpo6cbeginE:
	.zero		1
	.type		_ZN40_INTERNAL_f029d96d_4_k_cu_260b989d_159284cuda3std3__48in_placeE,@object
	.size		_ZN40_INTERNAL_f029d96d_4_k_cu_260b989d_159284cuda3std3__48in_placeE,(_ZN40_INTERNAL_f029d96d_4_k_cu_260b989d_159284cuda3std6ranges3__45__cpo9iter_moveE - _ZN40_INTERNAL_f029d96d_4_k_cu_260b989d_159284cuda3std3__48in_placeE)
_ZN40_INTERNAL_f029d96d_4_k_cu_260b989d_159284cuda3std3__48in_placeE:
	.zero		1
	.type		_ZN40_INTERNAL_f029d96d_4_k_cu_260b989d_159284cuda3std6ranges3__45__cpo9iter_moveE,@object
	.size		_ZN40_INTERNAL_f029d96d_4_k_cu_260b989d_159284cuda3std6ranges3__45__cpo9iter_moveE,(_ZN40_INTERNAL_f029d96d_4_k_cu_260b989d_159284cuda3std3__45__cpo5beginE - _ZN40_INTERNAL_f029d96d_4_k_cu_260b989d_159284cuda3std6ranges3__45__cpo9iter_moveE)
_ZN40_INTERNAL_f029d96d_4_k_cu_260b989d_159284cuda3std6ranges3__45__cpo9iter_moveE:
	.zero		1
	.type		_ZN40_INTERNAL_f029d96d_4_k_cu_260b989d_159284cuda3std3__45__cpo5beginE,@object
	.size		_ZN40_INTERNAL_f029d96d_4_k_cu_260b989d_159284cuda3std3__45__cpo5beginE,(_ZN40_INTERNAL_f029d96d_4_k_cu_260b989d_159284cuda3std3__442_GLOBAL__N__f029d96d_4_k_cu_260b989d_159286ignoreE - _ZN40_INTERNAL_f029d96d_4_k_cu_260b989d_159284cuda3std3__45__cpo5beginE)
_ZN40_INTERNAL_f029d96d_4_k_cu_260b989d_159284cuda3std3__45__cpo5beginE:
	.zero		1
	.type		_ZN40_INTERNAL_f029d96d_4_k_cu_260b989d_159284cuda3std3__442_GLOBAL__N__f029d96d_4_k_cu_260b989d_159286ignoreE,@object
	.size		_ZN40_INTERNAL_f029d96d_4_k_cu_260b989d_159284cuda3std3__442_GLOBAL__N__f029d96d_4_k_cu_260b989d_159286ignoreE,(_ZN40_INTERNAL_f029d96d_4_k_cu_260b989d_159284cute7productE - _ZN40_INTERNAL_f029d96d_4_k_cu_260b989d_159284cuda3std3__442_GLOBAL__N__f029d96d_4_k_cu_260b989d_159286ignoreE)
_ZN40_INTERNAL_f029d96d_4_k_cu_260b989d_159284cuda3std3__442_GLOBAL__N__f029d96d_4_k_cu_260b989d_159286ignoreE:
	.zero		1
	.type		_ZN40_INTERNAL_f029d96d_4_k_cu_260b989d_159284cute7productE,@object
	.size		_ZN40_INTERNAL_f029d96d_4_k_cu_260b989d_159284cute7productE,(_ZN40_INTERNAL_f029d96d_4_k_cu_260b989d_159284cuda3std3__45__cpo3endE - _ZN40_INTERNAL_f029d96d_4_k_cu_260b989d_159284cute7productE)
_ZN40_INTERNAL_f029d96d_4_k_cu_260b989d_159284cute7productE:
	.zero		1
	.type		_ZN40_INTERNAL_f029d96d_4_k_cu_260b989d_159284cuda3std3__45__cpo3endE,@object
	.size		_ZN40_INTERNAL_f029d96d_4_k_cu_260b989d_159284cuda3std3__45__cpo3endE,(_ZN40_INTERNAL_f029d96d_4_k_cu_260b989d_159284cuda3std3__419piecewise_constructE - _ZN40_INTERNAL_f029d96d_4_k_cu_260b989d_159284cuda3std3__45__cpo3endE)
_ZN40_INTERNAL_f029d96d_4_k_cu_260b989d_159284cuda3std3__45__cpo3endE:
	.zero		1
	.type		_ZN40_INTERNAL_f029d96d_4_k_cu_260b989d_159284cuda3std3__419piecewise_constructE,@object
	.size		_ZN40_INTERNAL_f029d96d_4_k_cu_260b989d_159284cuda3std3__419piecewise_constructE,(_ZN40_INTERNAL_f029d96d_4_k_cu_260b989d_159284cuda3std3__45__cpo4cendE - _ZN40_INTERNAL_f029d96d_4_k_cu_260b989d_159284cuda3std3__419piecewise_constructE)
_ZN40_INTERNAL_f029d96d_4_k_cu_260b989d_159284cuda3std3__419piecewise_constructE:
	.zero		1
	.type		_ZN40_INTERNAL_f029d96d_4_k_cu_260b989d_159284cuda3std3__45__cpo4cendE,@object
	.size		_ZN40_INTERNAL_f029d96d_4_k_cu_260b989d_159284cuda3std3__45__cpo4cendE,(_ZN40_INTERNAL_f029d96d_4_k_cu_260b989d_159284cuda3std6ranges3__45__cpo4swapE - _ZN40_INTERNAL_f029d96d_4_k_cu_260b989d_159284cuda3std3__45__cpo4cendE)
_ZN40_INTERNAL_f029d96d_4_k_cu_260b989d_159284cuda3std3__45__cpo4cendE:
	.zero		1
	.type		_ZN40_INTERNAL_f029d96d_4_k_cu_260b989d_159284cuda3std6ranges3__45__cpo4swapE,@object
	.size		_ZN40_INTERNAL_f029d96d_4_k_cu_260b989d_159284cuda3std6ranges3__45__cpo4swapE,(.L_10 - _ZN40_INTERNAL_f029d96d_4_k_cu_260b989d_159284cuda3std6ranges3__45__cpo4swapE)
_ZN40_INTERNAL_f029d96d_4_k_cu_260b989d_159284cuda3std6ranges3__45__cpo4swapE:
	.zero		1
.L_10:


//--------------------- .nv.constant0._ZN7cutlass13device_kernelINS_4gemm6kernel13GemmUniversalIN4cute5tupleIJiiiiEEENS1_10collective13CollectiveMmaINS1_35MainloopSm100TmaUmmaWarpSpecializedILi2ELi2ELi4ENS5_IJNS4_1CILi4EEENSA_ILi2EEENSA_ILi1EEEEEEEENS5_IJNSA_ILi64EEENSA_ILi256EEESG_EEEfNS5_IJlSD_lEEEfSJ_NS4_8TiledMMAINS4_8MMA_AtomIJNS4_17SM100_MMA_TF32_SSINS_10tfloat32_tESN_fLi64ELi256ELNS4_4UMMA5MajorE0ELSP_0ELNSO_7ScaleInE0ELSQ_0EEEEEENS4_6LayoutINS5_IJSD_SD_SD_EEENS5_IJNSA_ILi0EEESV_SV_EEEEENS5_IJNS4_10UnderscoreESY_SY_EEEEENS4_23SM90_TMA_LOAD_MULTICASTENS4_14ComposedLayoutINS4_7SwizzleILi3ELi4ELi3EEENS4_18smem_ptr_flag_bitsILi32EEENST_INS5_IJNSA_ILi8EEENSA_ILi32EEEEEENS5_IJS18_SD_EEEEEEEvNS4_8identityES11_S1C_vS1D_EENS_8epilogue10collective18CollectiveEpilogueINS1F_23Sm100TmaWarpSpecializedILi4ELi2ELi16ELb1ELb0EEEJSI_NS5_IJNST_ISG_SD_EENST_IS18_SD_EEEEEfSJ_fSJ_NS1F_6fusion15FusionCallbacksIS1J_NS1N_17LinearCombinationIffffLNS_15FloatRoundStyleE2EEESI_S1M_JEEENS4_5SM1004TMEM4LOAD26SM100_TMEM_LOAD_16dp128b8xENS4_13SM90_TMA_LOADES1C_NS4_17SM75_U32x4_LDSM_NENS4_14SM90_TMA_STOREES1C_NS4_17SM90_U32x4_STSM_NENS4_39AutoVectorizingCopyWithAssumedAlignmentILi128EEEEEEvvEEEEvNT_6ParamsE --------------------------
	.section	.nv.constant0._ZN7cutlass13device_kernelINS_4gemm6kernel13GemmUniversalIN4cute5tupleIJiiiiEEENS1_10collective13CollectiveMmaINS1_35MainloopSm100TmaUmmaWarpSpecializedILi2ELi2ELi4ENS5_IJNS4_1CILi4EEENSA_ILi2EEENSA_ILi1EEEEEEEENS5_IJNSA_ILi64EEENSA_ILi256EEESG_EEEfNS5_IJlSD_lEEEfSJ_NS4_8TiledMMAINS4_8MMA_AtomIJNS4_17SM100_MMA_TF32_SSINS_10tfloat32_tESN_fLi64ELi256ELNS4_4UMMA5MajorE0ELSP_0ELNSO_7ScaleInE0ELSQ_0EEEEEENS4_6LayoutINS5_IJSD_SD_SD_EEENS5_IJNSA_ILi0EEESV_SV_EEEEENS5_IJNS4_10UnderscoreESY_SY_EEEEENS4_23SM90_TMA_LOAD_MULTICASTENS4_14ComposedLayoutINS4_7SwizzleILi3ELi4ELi3EEENS4_18smem_ptr_flag_bitsILi32EEENST_INS5_IJNSA_ILi8EEENSA_ILi32EEEEEENS5_IJS18_SD_EEEEEEEvNS4_8identityES11_S1C_vS1D_EENS_8epilogue10collective18CollectiveEpilogueINS1F_23Sm100TmaWarpSpecializedILi4ELi2ELi16ELb1ELb0EEEJSI_NS5_IJNST_ISG_SD_EENST_IS18_SD_EEEEEfSJ_fSJ_NS1F_6fusion15FusionCallbacksIS1J_NS1N_17LinearCombinationIffffLNS_15FloatRoundStyleE2EEESI_S1M_JEEENS4_5SM1004TMEM4LOAD26SM100_TMEM_LOAD_16dp128b8xENS4_13SM90_TMA_LOADES1C_NS4_17SM75_U32x4_LDSM_NENS4_14SM90_TMA_STOREES1C_NS4_17SM90_U32x4_STSM_NENS4_39AutoVectorizingCopyWithAssumedAlignmentILi128EEEEEEvvEEEEvNT_6ParamsE,"a",@progbits
	.sectionflags	@""
	.align	4
.nv.constant0._ZN7cutlass13device_kernelINS_4gemm6kernel13GemmUniversalIN4cute5tupleIJiiiiEEENS1_10collective13CollectiveMmaINS1_35MainloopSm100TmaUmmaWarpSpecializedILi2ELi2ELi4ENS5_IJNS4_1CILi4EEENSA_ILi2EEENSA_ILi1EEEEEEEENS5_IJNSA_ILi64EEENSA_ILi256EEESG_EEEfNS5_IJlSD_lEEEfSJ_NS4_8TiledMMAINS4_8MMA_AtomIJNS4_17SM100_MMA_TF32_SSINS_10tfloat32_tESN_fLi64ELi256ELNS4_4UMMA5MajorE0ELSP_0ELNSO_7ScaleInE0ELSQ_0EEEEEENS4_6LayoutINS5_IJSD_SD_SD_EEENS5_IJNSA_ILi0EEESV_SV_EEEEENS5_IJNS4_10UnderscoreESY_SY_EEEEENS4_23SM90_TMA_LOAD_MULTICASTENS4_14ComposedLayoutINS4_7SwizzleILi3ELi4ELi3EEENS4_18smem_ptr_flag_bitsILi32EEENST_INS5_IJNSA_ILi8EEENSA_ILi32EEEEEENS5_IJS18_SD_EEEEEEEvNS4_8identityES11_S1C_vS1D_EENS_8epilogue10collective18CollectiveEpilogueINS1F_23Sm100TmaWarpSpecializedILi4ELi2ELi16ELb1ELb0EEEJSI_NS5_IJNST_ISG_SD_EENST_IS18_SD_EEEEEfSJ_fSJ_NS1F_6fusion15FusionCallbacksIS1J_NS1N_17LinearCombinationIffffLNS_15FloatRoundStyleE2EEESI_S1M_JEEENS4_5SM1004TMEM4LOAD26SM100_TMEM_LOAD_16dp128b8xENS4_13SM90_TMA_LOADES1C_NS4_17SM75_U32x4_LDSM_NENS4_14SM90_TMA_STOREES1C_NS4_17SM90_U32x4_STSM_NENS4_39AutoVectorizingCopyWithAssumedAlignmentILi128EEEEEEvvEEEEvNT_6ParamsE:
	.zero		2944


//--------------------- SYMBOLS --------------------------

	.type		.nv.reservedSmem.offset0,@object
	.size		.nv.reservedSmem.offset0,0x4
	.type		.nv.reservedSmem.cap,@object
	.size		.nv.reservedSmem.cap,0x4
	.type		__assertfail,@function
